// auto-generated by cutlass_sweep.gemm — config: {"arch": "sm_90", "cluster_m": 1, "cluster_n": 1, "dtype": "fp16", "dtype_b": "fp16", "layout": "tt", "stages": 0, "tile_k": 32, "tile_m": 64, "tile_n": 256}
#include "cutlass/cutlass.h"
#include "cutlass/gemm/collective/collective_builder.hpp"
#include "cutlass/gemm/device/gemm_universal_adapter.h"
#include "cutlass/gemm/kernel/gemm_universal.hpp"
#include "cutlass/epilogue/collective/collective_builder.hpp"

using ElemA = cutlass::half_t;
using ElemB = cutlass::half_t;
using ElemCD = cutlass::half_t;
using Acc  = float;
using TileShape    = cute::Shape<cute::_64, cute::_256, cute::_32>;
using ClusterShape = cute::Shape<cute::_1, cute::_1, cute::_1>;

using CollectiveEpilogue = typename cutlass::epilogue::collective::CollectiveBuilder<
    cutlass::arch::Sm90, cutlass::arch::OpClassTensorOp,
    TileShape, ClusterShape,
    cutlass::epilogue::collective::EpilogueTileAuto,
    Acc, Acc,
    ElemCD, cutlass::layout::RowMajor, 128 / cutlass::sizeof_bits<ElemCD>::value,
    ElemCD, cutlass::layout::RowMajor, 128 / cutlass::sizeof_bits<ElemCD>::value,
    cutlass::epilogue::collective::EpilogueScheduleAuto
  >::CollectiveOp;

using CollectiveMainloop = typename cutlass::gemm::collective::CollectiveBuilder<
    cutlass::arch::Sm90, cutlass::arch::OpClassTensorOp,
    ElemA, cutlass::layout::ColumnMajor, 128 / cutlass::sizeof_bits<ElemA>::value,
    ElemB, cutlass::layout::ColumnMajor, 128 / cutlass::sizeof_bits<ElemB>::value,
    Acc,
    TileShape, ClusterShape,
    cutlass::gemm::collective::StageCountAutoCarveout<static_cast<int>(sizeof(typename CollectiveEpilogue::SharedStorage))>,
    cutlass::gemm::collective::KernelScheduleAuto
  >::CollectiveOp;

using GemmKernel = cutlass::gemm::kernel::GemmUniversal<
    cute::Shape<int,int,int,int>,
    CollectiveMainloop,
    CollectiveEpilogue
>;
using Gemm = cutlass::gemm::device::GemmUniversalAdapter<GemmKernel>;

// Force the device kernel symbol into the cubin without needing a host main.
auto* _anchor = &cutlass::device_kernel<GemmKernel>;


// ===== COMPILED SASS (sm_90a) =====

	.target	sm_90a

	.elftype	@"ET_EXEC"


//--------------------- .note.nv.tkinfo           --------------------------
	.section	.note.nv.tkinfo,"",@"SHT_NOTE"
	.sectionflags	@"SHF_NOTE_NV_TKINFO"
	.tkinfo
        /*0018*/ 	.word	0x00000002
        /*0030*/ 	.string	""
        /*0030*/ 	.string	"ptxas"
        /*0030*/ 	.string	"Cuda compilation tools, release 13.0, V13.0.88"
        /*0030*/ 	.string	"Build cuda_13.0.r13.0/compiler.36424714_0"
        /*0030*/ 	.string	"-arch sm_90a -m 64 "



//--------------------- .note.nv.cuinfo           --------------------------
	.section	.note.nv.cuinfo,"",@"SHT_NOTE"
	.sectionflags	@"SHF_NOTE_NV_CUINFO"
        /*0018*/ 	.short	0x0002
        /*001a*/ 	.short	0x005a
        /*001c*/ 	.short	0x0082
	.zero		2


//--------------------- .nv.info                  --------------------------
	.section	.nv.info,"",@"SHT_CUDA_INFO"
	.align	4


	//----- nvinfo : EIATTR_REGCOUNT
	.align		4
        /*0000*/ 	.byte	0x04, 0x2f
        /*0002*/ 	.short	(.L_15 - .L_14)
	.align		4
.L_14:
        /*0004*/ 	.word	index@(_ZN7cutlass13device_kernelINS_4gemm6kernel13GemmUniversalIN4cute5tupleIJiiiiEEENS1_10collective13CollectiveMmaINS1_34MainloopSm90TmaGmmaWarpSpecializedILi11ENS5_IJNS4_1CILi1EEESB_SB_EEENS1_32KernelTmaWarpSpecializedPingpongEEENS5_IJNSA_ILi64EEENSA_ILi256EEENSA_ILi32EEEEEENS_6half_tENS5_IJSB_llEEESJ_NS5_IJlSB_lEEENS4_8TiledMMAINS4_8MMA_AtomIJNS4_4SM904GMMA26MMA_64x256x16_F32F16F16_SSILNSP_5MajorE1ELSR_0ELNSP_7ScaleInE1ELSS_1EEEEEENS4_6LayoutISC_NS5_IJNSA_ILi0EEESW_SW_EEEEENS5_IJNS4_10UnderscoreESZ_SZ_EEEEENS4_13SM90_TMA_LOADENS4_14ComposedLayoutINS4_7SwizzleILi3ELi4ELi3EEENS4_18smem_ptr_flag_bitsILi16EEENSV_INS5_IJSF_NSA_ILi8EEEEEENS5_IJSB_SF_EEEEEEEvNS4_8identityES12_NS13_INS14_ILi2ELi4ELi3EEES17_NSV_INS5_IJS18_SH_EEENS5_IJSH_SB_EEEEEEEvS1D_EENS_8epilogue10collective6detail29Sm90TmaWarpSpecializedAdapterINS1L_15DefaultEpilogueISJ_SL_SL_NS1K_6thread17LinearCombinationISJ_Li1EffLNS1P_9ScaleType4KindE0ELNS_15FloatRoundStyleE2ESJ_EENS1_15EpilogueDefaultEEEEEvvEEEEvNT_6ParamsE)
        /*0008*/ 	.word	0x000000a8


	//----- nvinfo : EIATTR_FRAME_SIZE
	.align		4
.L_15:
        /*000c*/ 	.byte	0x04, 0x11
        /*000e*/ 	.short	(.L_17 - .L_16)
	.align		4
.L_16:
        /*0010*/ 	.word	index@(_ZN7cutlass13device_kernelINS_4gemm6kernel13GemmUniversalIN4cute5tupleIJiiiiEEENS1_10collective13CollectiveMmaINS1_34MainloopSm90TmaGmmaWarpSpecializedILi11ENS5_IJNS4_1CILi1EEESB_SB_EEENS1_32KernelTmaWarpSpecializedPingpongEEENS5_IJNSA_ILi64EEENSA_ILi256EEENSA_ILi32EEEEEENS_6half_tENS5_IJSB_llEEESJ_NS5_IJlSB_lEEENS4_8TiledMMAINS4_8MMA_AtomIJNS4_4SM904GMMA26MMA_64x256x16_F32F16F16_SSILNSP_5MajorE1ELSR_0ELNSP_7ScaleInE1ELSS_1EEEEEENS4_6LayoutISC_NS5_IJNSA_ILi0EEESW_SW_EEEEENS5_IJNS4_10UnderscoreESZ_SZ_EEEEENS4_13SM90_TMA_LOADENS4_14ComposedLayoutINS4_7SwizzleILi3ELi4ELi3EEENS4_18smem_ptr_flag_bitsILi16EEENSV_INS5_IJSF_NSA_ILi8EEEEEENS5_IJSB_SF_EEEEEEEvNS4_8identityES12_NS13_INS14_ILi2ELi4ELi3EEES17_NSV_INS5_IJS18_SH_EEENS5_IJSH_SB_EEEEEEEvS1D_EENS_8epilogue10collective6detail29Sm90TmaWarpSpecializedAdapterINS1L_15DefaultEpilogueISJ_SL_SL_NS1K_6thread17LinearCombinationISJ_Li1EffLNS1P_9ScaleType4KindE0ELNS_15FloatRoundStyleE2ESJ_EENS1_15EpilogueDefaultEEEEEvvEEEEvNT_6ParamsE)
        /*0014*/ 	.word	0x00000008


	//----- nvinfo : EIATTR_MIN_STACK_SIZE
	.align		4
.L_17:
        /*0018*/ 	.byte	0x04, 0x12
        /*001a*/ 	.short	(.L_19 - .L_18)
	.align		4
.L_18:
        /*001c*/ 	.word	index@(_ZN7cutlass13device_kernelINS_4gemm6kernel13GemmUniversalIN4cute5tupleIJiiiiEEENS1_10collective13CollectiveMmaINS1_34MainloopSm90TmaGmmaWarpSpecializedILi11ENS5_IJNS4_1CILi1EEESB_SB_EEENS1_32KernelTmaWarpSpecializedPingpongEEENS5_IJNSA_ILi64EEENSA_ILi256EEENSA_ILi32EEEEEENS_6half_tENS5_IJSB_llEEESJ_NS5_IJlSB_lEEENS4_8TiledMMAINS4_8MMA_AtomIJNS4_4SM904GMMA26MMA_64x256x16_F32F16F16_SSILNSP_5MajorE1ELSR_0ELNSP_7ScaleInE1ELSS_1EEEEEENS4_6LayoutISC_NS5_IJNSA_ILi0EEESW_SW_EEEEENS5_IJNS4_10UnderscoreESZ_SZ_EEEEENS4_13SM90_TMA_LOADENS4_14ComposedLayoutINS4_7SwizzleILi3ELi4ELi3EEENS4_18smem_ptr_flag_bitsILi16EEENSV_INS5_IJSF_NSA_ILi8EEEEEENS5_IJSB_SF_EEEEEEEvNS4_8identityES12_NS13_INS14_ILi2ELi4ELi3EEES17_NSV_INS5_IJS18_SH_EEENS5_IJSH_SB_EEEEEEEvS1D_EENS_8epilogue10collective6detail29Sm90TmaWarpSpecializedAdapterINS1L_15DefaultEpilogueISJ_SL_SL_NS1K_6thread17LinearCombinationISJ_Li1EffLNS1P_9ScaleType4KindE0ELNS_15FloatRoundStyleE2ESJ_EENS1_15EpilogueDefaultEEEEEvvEEEEvNT_6ParamsE)
        /*0020*/ 	.word	0x00000008
.L_19:


//--------------------- .nv.compat                --------------------------
	.section	.nv.compat,"",@"SHT_CUDA_COMPAT_INFO"
	.align	4
        /*0000*/ 	.byte	0x02, 0x09, 0x01, 0x00, 0x02, 0x02, 0x04, 0x00, 0x02, 0x05, 0x05, 0x00, 0x03, 0x07, 0x01, 0x01
        /*0010*/ 	.byte	0x02, 0x03, 0x01, 0x00, 0x02, 0x06, 0x01, 0x00, 0x04, 0x0b, 0x08, 0x00, 0x00, 0x00, 0x00, 0x00
        /*0020*/ 	.byte	0x00, 0x00, 0x00, 0x00


//--------------------- .nv.info._ZN7cutlass13device_kernelINS_4gemm6kernel13GemmUniversalIN4cute5tupleIJiiiiEEENS1_10collective13CollectiveMmaINS1_34MainloopSm90TmaGmmaWarpSpecializedILi11ENS5_IJNS4_1CILi1EEESB_SB_EEENS1_32KernelTmaWarpSpecializedPingpongEEENS5_IJNSA_ILi64EEENSA_ILi256EEENSA_ILi32EEEEEENS_6half_tENS5_IJSB_llEEESJ_NS5_IJlSB_lEEENS4_8TiledMMAINS4_8MMA_AtomIJNS4_4SM904GMMA26MMA_64x256x16_F32F16F16_SSILNSP_5MajorE1ELSR_0ELNSP_7ScaleInE1ELSS_1EEEEEENS4_6LayoutISC_NS5_IJNSA_ILi0EEESW_SW_EEEEENS5_IJNS4_10UnderscoreESZ_SZ_EEEEENS4_13SM90_TMA_LOADENS4_14ComposedLayoutINS4_7SwizzleILi3ELi4ELi3EEENS4_18smem_ptr_flag_bitsILi16EEENSV_INS5_IJSF_NSA_ILi8EEEEEENS5_IJSB_SF_EEEEEEEvNS4_8identityES12_NS13_INS14_ILi2ELi4ELi3EEES17_NSV_INS5_IJS18_SH_EEENS5_IJSH_SB_EEEEEEEvS1D_EENS_8epilogue10collective6detail29Sm90TmaWarpSpecializedAdapterINS1L_15DefaultEpilogueISJ_SL_SL_NS1K_6thread17LinearCombinationISJ_Li1EffLNS1P_9ScaleType4KindE0ELNS_15FloatRoundStyleE2ESJ_EENS1_15EpilogueDefaultEEEEEvvEEEEvNT_6ParamsE --------------------------
	.section	.nv.info._ZN7cutlass13device_kernelINS_4gemm6kernel13GemmUniversalIN4cute5tupleIJiiiiEEENS1_10collective13CollectiveMmaINS1_34MainloopSm90TmaGmmaWarpSpecializedILi11ENS5_IJNS4_1CILi1EEESB_SB_EEENS1_32KernelTmaWarpSpecializedPingpongEEENS5_IJNSA_ILi64EEENSA_ILi256EEENSA_ILi32EEEEEENS_6half_tENS5_IJSB_llEEESJ_NS5_IJlSB_lEEENS4_8TiledMMAINS4_8MMA_AtomIJNS4_4SM904GMMA26MMA_64x256x16_F32F16F16_SSILNSP_5MajorE1ELSR_0ELNSP_7ScaleInE1ELSS_1EEEEEENS4_6LayoutISC_NS5_IJNSA_ILi0EEESW_SW_EEEEENS5_IJNS4_10UnderscoreESZ_SZ_EEEEENS4_13SM90_TMA_LOADENS4_14ComposedLayoutINS4_7SwizzleILi3ELi4ELi3EEENS4_18smem_ptr_flag_bitsILi16EEENSV_INS5_IJSF_NSA_ILi8EEEEEENS5_IJSB_SF_EEEEEEEvNS4_8identityES12_NS13_INS14_ILi2ELi4ELi3EEES17_NSV_INS5_IJS18_SH_EEENS5_IJSH_SB_EEEEEEEvS1D_EENS_8epilogue10collective6detail29Sm90TmaWarpSpecializedAdapterINS1L_15DefaultEpilogueISJ_SL_SL_NS1K_6thread17LinearCombinationISJ_Li1EffLNS1P_9ScaleType4KindE0ELNS_15FloatRoundStyleE2ESJ_EENS1_15EpilogueDefaultEEEEEvvEEEEvNT_6ParamsE,"",@"SHT_CUDA_INFO"
	.sectionflags	@""
	.align	4


	//----- nvinfo : EIATTR_CUDA_API_VERSION
	.align		4
        /*0000*/ 	.byte	0x04, 0x37
        /*0002*/ 	.short	(.L_21 - .L_20)
.L_20:
        /*0004*/ 	.word	0x00000082


	//----- nvinfo : EIATTR_KPARAM_INFO
	.align		4
.L_21:
        /*0008*/ 	.byte	0x04, 0x17
        /*000a*/ 	.short	(.L_23 - .L_22)
.L_22:
        /*000c*/ 	.word	0x00000000
        /*0010*/ 	.short	0x0000
        /*0012*/ 	.short	0x0070
        /*0014*/ 	.byte	0x00, 0xf0, 0x01, 0x10


	//----- nvinfo : EIATTR_SPARSE_MMA_MASK
	.align		4
.L_23:
        /*0018*/ 	.byte	0x03, 0x50
        /*001a*/ 	.short	0x0000


	//----- nvinfo : EIATTR_MAXREG_COUNT
	.align		4
        /*001c*/ 	.byte	0x03, 0x1b
        /*001e*/ 	.short	0x00a8


	//----- nvinfo : EIATTR_NUM_BARRIERS
	.align		4
        /*0020*/ 	.byte	0x02, 0x4c
        /*0022*/ 	.byte	0x01
	.zero		1


	//----- nvinfo : EIATTR_EXTERNS
	.align		4
        /*0024*/ 	.byte	0x04, 0x0f
        /*0026*/ 	.short	(.L_25 - .L_24)


	//   ....[0]....
	.align		4
.L_24:
        /*0028*/ 	.word	index@(__assertfail)


	//----- nvinfo : EIATTR_ANNOTATIONS
	.align		4
.L_25:
        /*002c*/ 	.byte	0x04, 0x55
        /*002e*/ 	.short	(.L_27 - .L_26)


	//   ....[0]....
.L_26:
        /*0030*/ 	.word	0x00000001
        /*0034*/ 	.byte	0xe0, 0x0b, 0x00, 0x00, 0x01, 0x00, 0x00, 0x00, 0x80, 0x9b, 0x00, 0x00, 0x01, 0x00, 0x00, 0x00
        /*0044*/ 	.byte	0x90, 0xa7, 0x00, 0x00


	//----- nvinfo : EIATTR_MERCURY_ISA_VERSION
	.align		4
.L_27:
        /*0048*/ 	.byte	0x03, 0x5f
        /*004a*/ 	.short	0x0101


	//----- nvinfo : EIATTR_INT_WARP_WIDE_INSTR_OFFSETS
	.align		4
        /*004c*/ 	.byte	0x04, 0x31
        /*004e*/ 	.short	(.L_29 - .L_28)


	//   ....[0]....
.L_28:
        /*0050*/ 	.word	0x000004f0


	//   ....[1]....
        /*0054*/ 	.word	0x00000510


	//   ....[2]....
        /*0058*/ 	.word	0x00000590


	//   ....[3]....
        /*005c*/ 	.word	0x000005a0


	//   ....[4]....
        /*0060*/ 	.word	0x000005b0


	//   ....[5]....
        /*0064*/ 	.word	0x000005d0


	//   ....[6]....
        /*0068*/ 	.word	0x00000660


	//   ....[7]....
        /*006c*/ 	.word	0x00000680


	//----- nvinfo : EIATTR_COOP_GROUP_MASK_REGIDS
	.align		4
.L_29:
        /*0070*/ 	.byte	0x04, 0x29
        /*0072*/ 	.short	(.L_31 - .L_30)


	//   ....[0]....
.L_30:
        /*0074*/ 	.word	0xffffffff


	//   ....[1]....
        /*0078*/ 	.word	0xffffffff


	//   ....[2]....
        /*007c*/ 	.word	0xffffffff


	//   ....[3]....
        /*0080*/ 	.word	0xffffffff


	//   ....[4]....
        /*0084*/ 	.word	0xffffffff


	//   ....[5]....
        /*0088*/ 	.word	0xffffffff


	//----- nvinfo : EIATTR_COOP_GROUP_INSTR_OFFSETS
	.align		4
.L_31:
        /*008c*/ 	.byte	0x04, 0x28
        /*008e*/ 	.short	(.L_33 - .L_32)


	//   ....[0]....
.L_32:
        /*0090*/ 	.word	0x00000070


	//   ....[1]....
        /*0094*/ 	.word	0x00000080


	//   ....[2]....
        /*0098*/ 	.word	0x00000140


	//   ....[3]....
        /*009c*/ 	.word	0x000003e0


	//   ....[4]....
        /*00a0*/ 	.word	0x00000420


	//   ....[5]....
        /*00a4*/ 	.word	0x00000470


	//----- nvinfo : EIATTR_REG_RECONFIG
	.align		4
.L_33:
        /*00a8*/ 	.byte	0x01, 0x54
	.zero		2


	//----- nvinfo : EIATTR_SYSCALL_OFFSETS
	.align		4
        /*00ac*/ 	.byte	0x04, 0x46
        /*00ae*/ 	.short	(.L_35 - .L_34)


	//   ....[0]....
.L_34:
        /*00b0*/ 	.word	0x00001690


	//----- nvinfo : EIATTR_MBARRIER_INSTR_OFFSETS
	.align		4
.L_35:
        /*00b4*/ 	.byte	0x04, 0x39
        /*00b6*/ 	.short	(.L_37 - .L_36)


	//   ....[0]....
.L_36:
        /*00b8*/ 	.word	0x00000260
        /*00bc*/ 	.word	0x000000ff
        /*00c0*/ 	.word	0x00000000
        /*00c4*/ 	.short	0x0100
        /*00c6*/ 	.byte	0x08
	.zero		1


	//   ....[1]....
        /*00c8*/ 	.word	0x00000270
        /*00cc*/ 	.word	0x000000ff
        /*00d0*/ 	.word	0x00000058
        /*00d4*/ 	.short	0x0100
        /*00d6*/ 	.byte	0x08
	.zero		1


	//   ....[2]....
        /*00d8*/ 	.word	0x00000280
        /*00dc*/ 	.word	0x000000ff
        /*00e0*/ 	.word	0x00000008
        /*00e4*/ 	.short	0x0100
        /*00e6*/ 	.byte	0x08
	.zero		1


	//   ....[3]....
        /*00e8*/ 	.word	0x00000290
        /*00ec*/ 	.word	0x000000ff
        /*00f0*/ 	.word	0x00000060
        /*00f4*/ 	.short	0x0100
        /*00f6*/ 	.byte	0x08
	.zero		1


	//   ....[4]....
        /*00f8*/ 	.word	0x000002a0
        /*00fc*/ 	.word	0x000000ff
        /*0100*/ 	.word	0x00000010
        /*0104*/ 	.short	0x0100
        /*0106*/ 	.byte	0x08
	.zero		1


	//   ....[5]....
        /*0108*/ 	.word	0x000002b0
        /*010c*/ 	.word	0x000000ff
        /*0110*/ 	.word	0x00000068
        /*0114*/ 	.short	0x0100
        /*0116*/ 	.byte	0x08
	.zero		1


	//   ....[6]....
        /*0118*/ 	.word	0x000002c0
        /*011c*/ 	.word	0x000000ff
        /*0120*/ 	.word	0x00000018
        /*0124*/ 	.short	0x0100
        /*0126*/ 	.byte	0x08
	.zero		1


	//   ....[7]....
        /*0128*/ 	.word	0x000002d0
        /*012c*/ 	.word	0x000000ff
        /*0130*/ 	.word	0x00000070
        /*0134*/ 	.short	0x0100
        /*0136*/ 	.byte	0x08
	.zero		1


	//   ....[8]....
        /*0138*/ 	.word	0x000002e0
        /*013c*/ 	.word	0x000000ff
        /*0140*/ 	.word	0x00000020
        /*0144*/ 	.short	0x0100
        /*0146*/ 	.byte	0x08
	.zero		1


	//   ....[9]....
        /*0148*/ 	.word	0x000002f0
        /*014c*/ 	.word	0x000000ff
        /*0150*/ 	.word	0x00000078
        /*0154*/ 	.short	0x0100
        /*0156*/ 	.byte	0x08
	.zero		1


	//   ....[10]....
        /*0158*/ 	.word	0x00000300
        /*015c*/ 	.word	0x000000ff
        /*0160*/ 	.word	0x00000028
        /*0164*/ 	.short	0x0100
        /*0166*/ 	.byte	0x08
	.zero		1


	//   ....[11]....
        /*0168*/ 	.word	0x00000310
        /*016c*/ 	.word	0x000000ff
        /*0170*/ 	.word	0x00000080
        /*0174*/ 	.short	0x0100
        /*0176*/ 	.byte	0x08
	.zero		1


	//   ....[12]....
        /*0178*/ 	.word	0x00000320
        /*017c*/ 	.word	0x000000ff
        /*0180*/ 	.word	0x00000030
        /*0184*/ 	.short	0x0100
        /*0186*/ 	.byte	0x08
	.zero		1


	//   ....[13]....
        /*0188*/ 	.word	0x00000330
        /*018c*/ 	.word	0x000000ff
        /*0190*/ 	.word	0x00000088
        /*0194*/ 	.short	0x0100
        /*0196*/ 	.byte	0x08
	.zero		1


	//   ....[14]....
        /*0198*/ 	.word	0x00000340
        /*019c*/ 	.word	0x000000ff
        /*01a0*/ 	.word	0x00000038
        /*01a4*/ 	.short	0x0100
        /*01a6*/ 	.byte	0x08
	.zero		1


	//   ....[15]....
        /*01a8*/ 	.word	0x00000350
        /*01ac*/ 	.word	0x000000ff
        /*01b0*/ 	.word	0x00000090
        /*01b4*/ 	.short	0x0100
        /*01b6*/ 	.byte	0x08
	.zero		1


	//   ....[16]....
        /*01b8*/ 	.word	0x00000360
        /*01bc*/ 	.word	0x000000ff
        /*01c0*/ 	.word	0x00000040
        /*01c4*/ 	.short	0x0100
        /*01c6*/ 	.byte	0x08
	.zero		1


	//   ....[17]....
        /*01c8*/ 	.word	0x00000370
        /*01cc*/ 	.word	0x000000ff
        /*01d0*/ 	.word	0x00000098
        /*01d4*/ 	.short	0x0100
        /*01d6*/ 	.byte	0x08
	.zero		1


	//   ....[18]....
        /*01d8*/ 	.word	0x00000380
        /*01dc*/ 	.word	0x000000ff
        /*01e0*/ 	.word	0x00000048
        /*01e4*/ 	.short	0x0100
        /*01e6*/ 	.byte	0x08
	.zero		1


	//   ....[19]....
        /*01e8*/ 	.word	0x00000390
        /*01ec*/ 	.word	0x000000ff
        /*01f0*/ 	.word	0x000000a0
        /*01f4*/ 	.short	0x0100
        /*01f6*/ 	.byte	0x08
	.zero		1


	//   ....[20]....
        /*01f8*/ 	.word	0x000003a0
        /*01fc*/ 	.word	0x000000ff
        /*0200*/ 	.word	0x00000050
        /*0204*/ 	.short	0x0100
        /*0206*/ 	.byte	0x08
	.zero		1


	//   ....[21]....
        /*0208*/ 	.word	0x000003b0
        /*020c*/ 	.word	0x000000ff
        /*0210*/ 	.word	0x000000a8
        /*0214*/ 	.short	0x0100
        /*0216*/ 	.byte	0x08
	.zero		1


	//   ....[22]....
        /*0218*/ 	.word	0x000006c0
        /*021c*/ 	.word	0x000000ff
        /*0220*/ 	.word	0x000000e0
        /*0224*/ 	.short	0x0100
        /*0226*/ 	.byte	0x08
	.zero		1


	//   ....[23]....
        /*0228*/ 	.word	0x00000730
        /*022c*/ 	.word	0x000000ff
        /*0230*/ 	.word	0x000000e8
        /*0234*/ 	.short	0x0100
        /*0236*/ 	.byte	0x08
	.zero		1


	//   ....[24]....
        /*0238*/ 	.word	0x00000750
        /*023c*/ 	.word	0x000000ff
        /*0240*/ 	.word	0x000000c0
        /*0244*/ 	.short	0x0100
        /*0246*/ 	.byte	0x09
	.zero		1


	//   ....[25]....
        /*0248*/ 	.word	0x00000760
        /*024c*/ 	.word	0x000000ff
        /*0250*/ 	.word	0x000000c8
        /*0254*/ 	.short	0x0100
        /*0256*/ 	.byte	0x09
	.zero		1


	//   ....[26]....
        /*0258*/ 	.word	0x00000770
        /*025c*/ 	.word	0x000000ff
        /*0260*/ 	.word	0x000000d0
        /*0264*/ 	.short	0x0100
        /*0266*/ 	.byte	0x09
	.zero		1


	//   ....[27]....
        /*0268*/ 	.word	0x00000780
        /*026c*/ 	.word	0x000000ff
        /*0270*/ 	.word	0x000000d8
        /*0274*/ 	.short	0x0100
        /*0276*/ 	.byte	0x09
	.zero		1


	//   ....[28]....
        /*0278*/ 	.word	0x00001570
        /*027c*/ 	.word	0x0000009d
        /*0280*/ 	.word	0x00000000
        /*0284*/ 	.short	0x010a
        /*0286*/ 	.byte	0x2a
	.zero		1


	//   ....[29]....
        /*0288*/ 	.word	0x00001710
        /*028c*/ 	.word	0x00000003
        /*0290*/ 	.word	0x00000000
        /*0294*/ 	.short	0x010a
        /*0296*/ 	.byte	0x3f
	.zero		1


	//   ....[30]....
        /*0298*/ 	.word	0x00001770
        /*029c*/ 	.word	0x00000003
        /*02a0*/ 	.word	0x00000000
        /*02a4*/ 	.short	0x010a
        /*02a6*/ 	.byte	0x3f
	.zero		1


	//   ....[31]....
        /*02a8*/ 	.word	0x000019d0
        /*02ac*/ 	.word	0x000000ff
        /*02b0*/ 	.word	0x00000000
        /*02b4*/ 	.short	0x010a
        /*02b6*/ 	.byte	0x04
	.zero		1


	//   ....[32]....
        /*02b8*/ 	.word	0x00001a10
        /*02bc*/ 	.word	0x000000ff
        /*02c0*/ 	.word	0x00000000
        /*02c4*/ 	.short	0x010a
        /*02c6*/ 	.byte	0x04
	.zero		1


	//   ....[33]....
        /*02c8*/ 	.word	0x00001b80
        /*02cc*/ 	.word	0x000000ff
        /*02d0*/ 	.word	0x00000000
        /*02d4*/ 	.short	0x0101
        /*02d6*/ 	.byte	0x04
	.zero		1


	//   ....[34]....
        /*02d8*/ 	.word	0x00001c70
        /*02dc*/ 	.word	0x0000009e
        /*02e0*/ 	.word	0x00000000
        /*02e4*/ 	.short	0x0101
        /*02e6*/ 	.byte	0x2d
	.zero		1


	//   ....[35]....
        /*02e8*/ 	.word	0x00001d40
        /*02ec*/ 	.word	0x000000ff
        /*02f0*/ 	.word	0x00000000
        /*02f4*/ 	.short	0x0101
        /*02f6*/ 	.byte	0x06
	.zero		1


	//   ....[36]....
        /*02f8*/ 	.word	0x00001df0
        /*02fc*/ 	.word	0x0000009d
        /*0300*/ 	.word	0x00000010
        /*0304*/ 	.short	0x010a
        /*0306*/ 	.byte	0x2a
	.zero		1


	//   ....[37]....
        /*0308*/ 	.word	0x00009ba0
        /*030c*/ 	.word	0x000000a0
        /*0310*/ 	.word	0x00000000
        /*0314*/ 	.short	0x0101
        /*0316*/ 	.byte	0x2d
	.zero		1


	//   ....[38]....
        /*0318*/ 	.word	0x0000a500
        /*031c*/ 	.word	0x0000000a
        /*0320*/ 	.word	0x00000058
        /*0324*/ 	.short	0x010a
        /*0326*/ 	.byte	0x3f
	.zero		1


	//   ....[39]....
        /*0328*/ 	.word	0x0000a8a0
        /*032c*/ 	.word	0x00000005
        /*0330*/ 	.word	0x000000e8
        /*0334*/ 	.short	0x0101
        /*0336*/ 	.byte	0x3f
	.zero		1


	//   ....[40]....
        /*0338*/ 	.word	0x0000b020
        /*033c*/ 	.word	0x00000009
        /*0340*/ 	.word	0x00000000
        /*0344*/ 	.short	0x010a
        /*0346*/ 	.byte	0x3f
	.zero		1


	//   ....[41]....
        /*0348*/ 	.word	0x0000b0a0
        /*034c*/ 	.word	0x00000008
        /*0350*/ 	.word	0x00000000
        /*0354*/ 	.short	0x010a
        /*0356*/ 	.byte	0x3f
	.zero		1


	//   ....[42]....
        /*0358*/ 	.word	0x0000b130
        /*035c*/ 	.word	0x00000009
        /*0360*/ 	.word	0x00000000
        /*0364*/ 	.short	0x010a
        /*0366*/ 	.byte	0x3f
	.zero		1


	//   ....[43]....
        /*0368*/ 	.word	0x0000b1c0
        /*036c*/ 	.word	0x00000008
        /*0370*/ 	.word	0x00000000
        /*0374*/ 	.short	0x010a
        /*0376*/ 	.byte	0x3f
	.zero		1


	//   ....[44]....
        /*0378*/ 	.word	0x0000b250
        /*037c*/ 	.word	0x00000009
        /*0380*/ 	.word	0x00000000
        /*0384*/ 	.short	0x010a
        /*0386*/ 	.byte	0x3f
	.zero		1


	//   ....[45]....
        /*0388*/ 	.word	0x0000b2e0
        /*038c*/ 	.word	0x00000008
        /*0390*/ 	.word	0x00000000
        /*0394*/ 	.short	0x010a
        /*0396*/ 	.byte	0x3f
	.zero		1


	//   ....[46]....
        /*0398*/ 	.word	0x0000b370
        /*039c*/ 	.word	0x00000009
        /*03a0*/ 	.word	0x00000000
        /*03a4*/ 	.short	0x010a
        /*03a6*/ 	.byte	0x3f
	.zero		1


	//   ....[47]....
        /*03a8*/ 	.word	0x0000b400
        /*03ac*/ 	.word	0x00000008
        /*03b0*/ 	.word	0x00000000
        /*03b4*/ 	.short	0x010a
        /*03b6*/ 	.byte	0x3f
	.zero		1


	//   ....[48]....
        /*03b8*/ 	.word	0x0000b490
        /*03bc*/ 	.word	0x00000009
        /*03c0*/ 	.word	0x00000000
        /*03c4*/ 	.short	0x010a
        /*03c6*/ 	.byte	0x3f
	.zero		1


	//   ....[49]....
        /*03c8*/ 	.word	0x0000b520
        /*03cc*/ 	.word	0x00000006
        /*03d0*/ 	.word	0x00000000
        /*03d4*/ 	.short	0x010a
        /*03d6*/ 	.byte	0x3f
	.zero		1


	//   ....[50]....
        /*03d8*/ 	.word	0x0000b5b0
        /*03dc*/ 	.word	0x00000003
        /*03e0*/ 	.word	0x00000000
        /*03e4*/ 	.short	0x010a
        /*03e6*/ 	.byte	0x3f
	.zero		1


	//   ....[51]....
        /*03e8*/ 	.word	0x0000b610
        /*03ec*/ 	.word	0x0000009f
        /*03f0*/ 	.word	0x00000000
        /*03f4*/ 	.short	0x010a
        /*03f6*/ 	.byte	0x3f
	.zero		1


	//   ....[52]....
        /*03f8*/ 	.word	0x0000b660
        /*03fc*/ 	.word	0x00000003
        /*0400*/ 	.word	0x00000000
        /*0404*/ 	.short	0x010a
        /*0406*/ 	.byte	0x3f
	.zero		1


	//   ....[53]....
        /*0408*/ 	.word	0x0000b6c0
        /*040c*/ 	.word	0x00000004
        /*0410*/ 	.word	0x00000000
        /*0414*/ 	.short	0x010a
        /*0416*/ 	.byte	0x3f
	.zero		1


	//   ....[54]....
        /*0418*/ 	.word	0x0000b710
        /*041c*/ 	.word	0x0000009f
        /*0420*/ 	.word	0x00000010
        /*0424*/ 	.short	0x010a
        /*0426*/ 	.byte	0x3f
	.zero		1


	//   ....[55]....
        /*0428*/ 	.word	0x0000b7e0
        /*042c*/ 	.word	0x0000000a
        /*0430*/ 	.word	0x00000058
        /*0434*/ 	.short	0x010a
        /*0436*/ 	.byte	0x3f
	.zero		1


	//   ....[56]....
        /*0438*/ 	.word	0x0000b8b0
        /*043c*/ 	.word	0x00000009
        /*0440*/ 	.word	0x00000000
        /*0444*/ 	.short	0x010a
        /*0446*/ 	.byte	0x3f
	.zero		1


	//   ....[57]....
        /*0448*/ 	.word	0x0000b900
        /*044c*/ 	.word	0x00000008
        /*0450*/ 	.word	0x00000000
        /*0454*/ 	.short	0x010a
        /*0456*/ 	.byte	0x3f
	.zero		1


	//   ....[58]....
        /*0458*/ 	.word	0x0000b950
        /*045c*/ 	.word	0x00000009
        /*0460*/ 	.word	0x00000000
        /*0464*/ 	.short	0x010a
        /*0466*/ 	.byte	0x3f
	.zero		1


	//   ....[59]....
        /*0468*/ 	.word	0x0000b9a0
        /*046c*/ 	.word	0x00000008
        /*0470*/ 	.word	0x00000000
        /*0474*/ 	.short	0x010a
        /*0476*/ 	.byte	0x3f
	.zero		1


	//   ....[60]....
        /*0478*/ 	.word	0x0000b9f0
        /*047c*/ 	.word	0x00000009
        /*0480*/ 	.word	0x00000000
        /*0484*/ 	.short	0x010a
        /*0486*/ 	.byte	0x3f
	.zero		1


	//   ....[61]....
        /*0488*/ 	.word	0x0000ba40
        /*048c*/ 	.word	0x00000008
        /*0490*/ 	.word	0x00000000
        /*0494*/ 	.short	0x010a
        /*0496*/ 	.byte	0x3f
	.zero		1


	//   ....[62]....
        /*0498*/ 	.word	0x0000ba90
        /*049c*/ 	.word	0x00000009
        /*04a0*/ 	.word	0x00000000
        /*04a4*/ 	.short	0x010a
        /*04a6*/ 	.byte	0x3f
	.zero		1


	//   ....[63]....
        /*04a8*/ 	.word	0x0000bae0
        /*04ac*/ 	.word	0x00000008
        /*04b0*/ 	.word	0x00000000
        /*04b4*/ 	.short	0x010a
        /*04b6*/ 	.byte	0x3f
	.zero		1


	//   ....[64]....
        /*04b8*/ 	.word	0x0000bb30
        /*04bc*/ 	.word	0x00000009
        /*04c0*/ 	.word	0x00000000
        /*04c4*/ 	.short	0x010a
        /*04c6*/ 	.byte	0x3f
	.zero		1


	//   ....[65]....
        /*04c8*/ 	.word	0x0000bb80
        /*04cc*/ 	.word	0x00000006
        /*04d0*/ 	.word	0x00000000
        /*04d4*/ 	.short	0x010a
        /*04d6*/ 	.byte	0x3f
	.zero		1


	//----- nvinfo : EIATTR_NUM_MBARRIERS
	.align		4
.L_37:
        /*04d8*/ 	.byte	0x03, 0x38
        /*04da*/ 	.short	0x001c


	//----- nvinfo : EIATTR_EXIT_INSTR_OFFSETS
	.align		4
        /*04dc*/ 	.byte	0x04, 0x1c
        /*04de*/ 	.short	(.L_39 - .L_38)


	//   ....[0]....
.L_38:
        /*04e0*/ 	.word	0x00001290


	//   ....[1]....
        /*04e4*/ 	.word	0x000012f0


	//   ....[2]....
        /*04e8*/ 	.word	0x0000a230


	//   ....[3]....
        /*04ec*/ 	.word	0x0000a260


	//   ....[4]....
        /*04f0*/ 	.word	0x0000b600


	//----- nvinfo : EIATTR_MAX_THREADS
	.align		4
.L_39:
        /*04f4*/ 	.byte	0x04, 0x05
        /*04f6*/ 	.short	(.L_41 - .L_40)
.L_40:
        /*04f8*/ 	.word	0x00000180
        /*04fc*/ 	.word	0x00000001
        /*0500*/ 	.word	0x00000001


	//----- nvinfo : EIATTR_CRS_STACK_SIZE
	.align		4
.L_41:
        /*0504*/ 	.byte	0x04, 0x1e
        /*0506*/ 	.short	(.L_43 - .L_42)
.L_42:
        /*0508*/ 	.word	0x00000000


	//----- nvinfo : EIATTR_CBANK_PARAM_SIZE
	.align		4
.L_43:
        /*050c*/ 	.byte	0x03, 0x19
        /*050e*/ 	.short	0x0470


	//----- nvinfo : EIATTR_PARAM_CBANK
	.align		4
        /*0510*/ 	.byte	0x04, 0x0a
        /*0512*/ 	.short	(.L_45 - .L_44)
	.align		4
.L_44:
        /*0514*/ 	.word	index@(.nv.constant0._ZN7cutlass13device_kernelINS_4gemm6kernel13GemmUniversalIN4cute5tupleIJiiiiEEENS1_10collective13CollectiveMmaINS1_34MainloopSm90TmaGmmaWarpSpecializedILi11ENS5_IJNS4_1CILi1EEESB_SB_EEENS1_32KernelTmaWarpSpecializedPingpongEEENS5_IJNSA_ILi64EEENSA_ILi256EEENSA_ILi32EEEEEENS_6half_tENS5_IJSB_llEEESJ_NS5_IJlSB_lEEENS4_8TiledMMAINS4_8MMA_AtomIJNS4_4SM904GMMA26MMA_64x256x16_F32F16F16_SSILNSP_5MajorE1ELSR_0ELNSP_7ScaleInE1ELSS_1EEEEEENS4_6LayoutISC_NS5_IJNSA_ILi0EEESW_SW_EEEEENS5_IJNS4_10UnderscoreESZ_SZ_EEEEENS4_13SM90_TMA_LOADENS4_14ComposedLayoutINS4_7SwizzleILi3ELi4ELi3EEENS4_18smem_ptr_flag_bitsILi16EEENSV_INS5_IJSF_NSA_ILi8EEEEEENS5_IJSB_SF_EEEEEEEvNS4_8identityES12_NS13_INS14_ILi2ELi4ELi3EEES17_NSV_INS5_IJS18_SH_EEENS5_IJSH_SB_EEEEEEEvS1D_EENS_8epilogue10collective6detail29Sm90TmaWarpSpecializedAdapterINS1L_15DefaultEpilogueISJ_SL_SL_NS1K_6thread17LinearCombinationISJ_Li1EffLNS1P_9ScaleType4KindE0ELNS_15FloatRoundStyleE2ESJ_EENS1_15EpilogueDefaultEEEEEvvEEEEvNT_6ParamsE)
        /*0518*/ 	.short	0x0210
        /*051a*/ 	.short	0x0470


	//----- nvinfo : EIATTR_SW_WAR
	.align		4
.L_45:
        /*051c*/ 	.byte	0x04, 0x36
        /*051e*/ 	.short	(.L_47 - .L_46)
.L_46:
        /*0520*/ 	.word	0x00000008
.L_47:


//--------------------- .nv.callgraph             --------------------------
	.section	.nv.callgraph,"",@"SHT_CUDA_CALLGRAPH"
	.align	4
	.sectionentsize	8
	.align		4
        /*0000*/ 	.word	0x00000000
	.align		4
        /*0004*/ 	.word	0xffffffff
	.align		4
        /*0008*/ 	.word	index@(_ZN7cutlass13device_kernelINS_4gemm6kernel13GemmUniversalIN4cute5tupleIJiiiiEEENS1_10collective13CollectiveMmaINS1_34MainloopSm90TmaGmmaWarpSpecializedILi11ENS5_IJNS4_1CILi1EEESB_SB_EEENS1_32KernelTmaWarpSpecializedPingpongEEENS5_IJNSA_ILi64EEENSA_ILi256EEENSA_ILi32EEEEEENS_6half_tENS5_IJSB_llEEESJ_NS5_IJlSB_lEEENS4_8TiledMMAINS4_8MMA_AtomIJNS4_4SM904GMMA26MMA_64x256x16_F32F16F16_SSILNSP_5MajorE1ELSR_0ELNSP_7ScaleInE1ELSS_1EEEEEENS4_6LayoutISC_NS5_IJNSA_ILi0EEESW_SW_EEEEENS5_IJNS4_10UnderscoreESZ_SZ_EEEEENS4_13SM90_TMA_LOADENS4_14ComposedLayoutINS4_7SwizzleILi3ELi4ELi3EEENS4_18smem_ptr_flag_bitsILi16EEENSV_INS5_IJSF_NSA_ILi8EEEEEENS5_IJSB_SF_EEEEEEEvNS4_8identityES12_NS13_INS14_ILi2ELi4ELi3EEES17_NSV_INS5_IJS18_SH_EEENS5_IJSH_SB_EEEEEEEvS1D_EENS_8epilogue10collective6detail29Sm90TmaWarpSpecializedAdapterINS1L_15DefaultEpilogueISJ_SL_SL_NS1K_6thread17LinearCombinationISJ_Li1EffLNS1P_9ScaleType4KindE0ELNS_15FloatRoundStyleE2ESJ_EENS1_15EpilogueDefaultEEEEEvvEEEEvNT_6ParamsE)
	.align		4
        /*000c*/ 	.word	index@(__assertfail)
	.align		4
        /*0010*/ 	.word	0x00000000
	.align		4
        /*0014*/ 	.word	0xfffffffe
	.align		4
        /*0018*/ 	.word	0x00000000
	.align		4
        /*001c*/ 	.word	0xfffffffd
	.align		4
        /*0020*/ 	.word	0x00000000
	.align		4
        /*0024*/ 	.word	0xfffffffc


//--------------------- .nv.constant4             --------------------------
	.section	.nv.constant4,"a",@progbits
	.align	8
	.align		8
.nv.constant4:
        /*0000*/ 	.dword	__assertfail
	.align		8
        /*0008*/ 	.dword	__unnamed_1
	.align		8
        /*0010*/ 	.dword	_ZN40_INTERNAL_b091b5f3_4_k_cu_9696c6d3_181344cuda3std3__45__cpo5beginE
	.align		8
        /*0018*/ 	.dword	_ZN40_INTERNAL_b091b5f3_4_k_cu_9696c6d3_181344cuda3std3__45__cpo3endE
	.align		8
        /*0020*/ 	.dword	_ZN40_INTERNAL_b091b5f3_4_k_cu_9696c6d3_181344cuda3std3__45__cpo6cbeginE
	.align		8
        /*0028*/ 	.dword	_ZN40_INTERNAL_b091b5f3_4_k_cu_9696c6d3_181344cuda3std3__45__cpo4cendE
	.align		8
        /*0030*/ 	.dword	_ZN40_INTERNAL_b091b5f3_4_k_cu_9696c6d3_181344cuda3std3__442_GLOBAL__N__b091b5f3_4_k_cu_9696c6d3_181346ignoreE
	.align		8
        /*0038*/ 	.dword	_ZN40_INTERNAL_b091b5f3_4_k_cu_9696c6d3_181344cuda3std3__419piecewise_constructE
	.align		8
        /*0040*/ 	.dword	_ZN40_INTERNAL_b091b5f3_4_k_cu_9696c6d3_181344cuda3std3__48in_placeE
	.align		8
        /*0048*/ 	.dword	_ZN40_INTERNAL_b091b5f3_4_k_cu_9696c6d3_181344cuda3std6ranges3__45__cpo4swapE
	.align		8
        /*0050*/ 	.dword	_ZN40_INTERNAL_b091b5f3_4_k_cu_9696c6d3_181344cuda3std6ranges3__45__cpo9iter_moveE
	.align		8
        /*0058*/ 	.dword	_ZN40_INTERNAL_b091b5f3_4_k_cu_9696c6d3_181344cute7productE
	.align		8
        /*0060*/ 	.dword	_ZN40_INTERNAL_b091b5f3_4_k_cu_9696c6d3_181344cute1_E
	.align		8
        /*0068*/ 	.dword	$str$22
	.align		8
        /*0070*/ 	.dword	$str$23


//--------------------- .text._ZN7cutlass13device_kernelINS_4gemm6kernel13GemmUniversalIN4cute5tupleIJiiiiEEENS1_10collective13CollectiveMmaINS1_34MainloopSm90TmaGmmaWarpSpecializedILi11ENS5_IJNS4_1CILi1EEESB_SB_EEENS1_32KernelTmaWarpSpecializedPingpongEEENS5_IJNSA_ILi64EEENSA_ILi256EEENSA_ILi32EEEEEENS_6half_tENS5_IJSB_llEEESJ_NS5_IJlSB_lEEENS4_8TiledMMAINS4_8MMA_AtomIJNS4_4SM904GMMA26MMA_64x256x16_F32F16F16_SSILNSP_5MajorE1ELSR_0ELNSP_7ScaleInE1ELSS_1EEEEEENS4_6LayoutISC_NS5_IJNSA_ILi0EEESW_SW_EEEEENS5_IJNS4_10UnderscoreESZ_SZ_EEEEENS4_13SM90_TMA_LOADENS4_14ComposedLayoutINS4_7SwizzleILi3ELi4ELi3EEENS4_18smem_ptr_flag_bitsILi16EEENSV_INS5_IJSF_NSA_ILi8EEEEEENS5_IJSB_SF_EEEEEEEvNS4_8identityES12_NS13_INS14_ILi2ELi4ELi3EEES17_NSV_INS5_IJS18_SH_EEENS5_IJSH_SB_EEEEEEEvS1D_EENS_8epilogue10collective6detail29Sm90TmaWarpSpecializedAdapterINS1L_15DefaultEpilogueISJ_SL_SL_NS1K_6thread17LinearCombinationISJ_Li1EffLNS1P_9ScaleType4KindE0ELNS_15FloatRoundStyleE2ESJ_EENS1_15EpilogueDefaultEEEEEvvEEEEvNT_6ParamsE --------------------------
	.section	.text._ZN7cutlass13device_kernelINS_4gemm6kernel13GemmUniversalIN4cute5tupleIJiiiiEEENS1_10collective13CollectiveMmaINS1_34MainloopSm90TmaGmmaWarpSpecializedILi11ENS5_IJNS4_1CILi1EEESB_SB_EEENS1_32KernelTmaWarpSpecializedPingpongEEENS5_IJNSA_ILi64EEENSA_ILi256EEENSA_ILi32EEEEEENS_6half_tENS5_IJSB_llEEESJ_NS5_IJlSB_lEEENS4_8TiledMMAINS4_8MMA_AtomIJNS4_4SM904GMMA26MMA_64x256x16_F32F16F16_SSILNSP_5MajorE1ELSR_0ELNSP_7ScaleInE1ELSS_1EEEEEENS4_6LayoutISC_NS5_IJNSA_ILi0EEESW_SW_EEEEENS5_IJNS4_10UnderscoreESZ_SZ_EEEEENS4_13SM90_TMA_LOADENS4_14ComposedLayoutINS4_7SwizzleILi3ELi4ELi3EEENS4_18smem_ptr_flag_bitsILi16EEENSV_INS5_IJSF_NSA_ILi8EEEEEENS5_IJSB_SF_EEEEEEEvNS4_8identityES12_NS13_INS14_ILi2ELi4ELi3EEES17_NSV_INS5_IJS18_SH_EEENS5_IJSH_SB_EEEEEEEvS1D_EENS_8epilogue10collective6detail29Sm90TmaWarpSpecializedAdapterINS1L_15DefaultEpilogueISJ_SL_SL_NS1K_6thread17LinearCombinationISJ_Li1EffLNS1P_9ScaleType4KindE0ELNS_15FloatRoundStyleE2ESJ_EENS1_15EpilogueDefaultEEEEEvvEEEEvNT_6ParamsE,"ax",@progbits
	.align	128
.text._ZN7cutlass13device_kernelINS_4gemm6kernel13GemmUniversalIN4cute5tupleIJiiiiEEENS1_10collective13CollectiveMmaINS1_34MainloopSm90TmaGmmaWarpSpecializedILi11ENS5_IJNS4_1CILi1EEESB_SB_EEENS1_32KernelTmaWarpSpecializedPingpongEEENS5_IJNSA_ILi64EEENSA_ILi256EEENSA_ILi32EEEEEENS_6half_tENS5_IJSB_llEEESJ_NS5_IJlSB_lEEENS4_8TiledMMAINS4_8MMA_AtomIJNS4_4SM904GMMA26MMA_64x256x16_F32F16F16_SSILNSP_5MajorE1ELSR_0ELNSP_7ScaleInE1ELSS_1EEEEEENS4_6LayoutISC_NS5_IJNSA_ILi0EEESW_SW_EEEEENS5_IJNS4_10UnderscoreESZ_SZ_EEEEENS4_13SM90_TMA_LOADENS4_14ComposedLayoutINS4_7SwizzleILi3ELi4ELi3EEENS4_18smem_ptr_flag_bitsILi16EEENSV_INS5_IJSF_NSA_ILi8EEEEEENS5_IJSB_SF_EEEEEEEvNS4_8identityES12_NS13_INS14_ILi2ELi4ELi3EEES17_NSV_INS5_IJS18_SH_EEENS5_IJSH_SB_EEEEEEEvS1D_EENS_8epilogue10collective6detail29Sm90TmaWarpSpecializedAdapterINS1L_15DefaultEpilogueISJ_SL_SL_NS1K_6thread17LinearCombinationISJ_Li1EffLNS1P_9ScaleType4KindE0ELNS_15FloatRoundStyleE2ESJ_EENS1_15EpilogueDefaultEEEEEvvEEEEvNT_6ParamsE:
        .type           _ZN7cutlass13device_kernelINS_4gemm6kernel13GemmUniversalIN4cute5tupleIJiiiiEEENS1_10collective13CollectiveMmaINS1_34MainloopSm90TmaGmmaWarpSpecializedILi11ENS5_IJNS4_1CILi1EEESB_SB_EEENS1_32KernelTmaWarpSpecializedPingpongEEENS5_IJNSA_ILi64EEENSA_ILi256EEENSA_ILi32EEEEEENS_6half_tENS5_IJSB_llEEESJ_NS5_IJlSB_lEEENS4_8TiledMMAINS4_8MMA_AtomIJNS4_4SM904GMMA26MMA_64x256x16_F32F16F16_SSILNSP_5MajorE1ELSR_0ELNSP_7ScaleInE1ELSS_1EEEEEENS4_6LayoutISC_NS5_IJNSA_ILi0EEESW_SW_EEEEENS5_IJNS4_10UnderscoreESZ_SZ_EEEEENS4_13SM90_TMA_LOADENS4_14ComposedLayoutINS4_7SwizzleILi3ELi4ELi3EEENS4_18smem_ptr_flag_bitsILi16EEENSV_INS5_IJSF_NSA_ILi8EEEEEENS5_IJSB_SF_EEEEEEEvNS4_8identityES12_NS13_INS14_ILi2ELi4ELi3EEES17_NSV_INS5_IJS18_SH_EEENS5_IJSH_SB_EEEEEEEvS1D_EENS_8epilogue10collective6detail29Sm90TmaWarpSpecializedAdapterINS1L_15DefaultEpilogueISJ_SL_SL_NS1K_6thread17LinearCombinationISJ_Li1EffLNS1P_9ScaleType4KindE0ELNS_15FloatRoundStyleE2ESJ_EENS1_15EpilogueDefaultEEEEEvvEEEEvNT_6ParamsE,@function
        .size           _ZN7cutlass13device_kernelINS_4gemm6kernel13GemmUniversalIN4cute5tupleIJiiiiEEENS1_10collective13CollectiveMmaINS1_34MainloopSm90TmaGmmaWarpSpecializedILi11ENS5_IJNS4_1CILi1EEESB_SB_EEENS1_32KernelTmaWarpSpecializedPingpongEEENS5_IJNSA_ILi64EEENSA_ILi256EEENSA_ILi32EEEEEENS_6half_tENS5_IJSB_llEEESJ_NS5_IJlSB_lEEENS4_8TiledMMAINS4_8MMA_AtomIJNS4_4SM904GMMA26MMA_64x256x16_F32F16F16_SSILNSP_5MajorE1ELSR_0ELNSP_7ScaleInE1ELSS_1EEEEEENS4_6LayoutISC_NS5_IJNSA_ILi0EEESW_SW_EEEEENS5_IJNS4_10UnderscoreESZ_SZ_EEEEENS4_13SM90_TMA_LOADENS4_14ComposedLayoutINS4_7SwizzleILi3ELi4ELi3EEENS4_18smem_ptr_flag_bitsILi16EEENSV_INS5_IJSF_NSA_ILi8EEEEEENS5_IJSB_SF_EEEEEEEvNS4_8identityES12_NS13_INS14_ILi2ELi4ELi3EEES17_NSV_INS5_IJS18_SH_EEENS5_IJSH_SB_EEEEEEEvS1D_EENS_8epilogue10collective6detail29Sm90TmaWarpSpecializedAdapterINS1L_15DefaultEpilogueISJ_SL_SL_NS1K_6thread17LinearCombinationISJ_Li1EffLNS1P_9ScaleType4KindE0ELNS_15FloatRoundStyleE2ESJ_EENS1_15EpilogueDefaultEEEEEvvEEEEvNT_6ParamsE,(.L_x_340 - _ZN7cutlass13device_kernelINS_4gemm6kernel13GemmUniversalIN4cute5tupleIJiiiiEEENS1_10collective13CollectiveMmaINS1_34MainloopSm90TmaGmmaWarpSpecializedILi11ENS5_IJNS4_1CILi1EEESB_SB_EEENS1_32KernelTmaWarpSpecializedPingpongEEENS5_IJNSA_ILi64EEENSA_ILi256EEENSA_ILi32EEEEEENS_6half_tENS5_IJSB_llEEESJ_NS5_IJlSB_lEEENS4_8TiledMMAINS4_8MMA_AtomIJNS4_4SM904GMMA26MMA_64x256x16_F32F16F16_SSILNSP_5MajorE1ELSR_0ELNSP_7ScaleInE1ELSS_1EEEEEENS4_6LayoutISC_NS5_IJNSA_ILi0EEESW_SW_EEEEENS5_IJNS4_10UnderscoreESZ_SZ_EEEEENS4_13SM90_TMA_LOADENS4_14ComposedLayoutINS4_7SwizzleILi3ELi4ELi3EEENS4_18smem_ptr_flag_bitsILi16EEENSV_INS5_IJSF_NSA_ILi8EEEEEENS5_IJSB_SF_EEEEEEEvNS4_8identityES12_NS13_INS14_ILi2ELi4ELi3EEES17_NSV_INS5_IJS18_SH_EEENS5_IJSH_SB_EEEEEEEvS1D_EENS_8epilogue10collective6detail29Sm90TmaWarpSpecializedAdapterINS1L_15DefaultEpilogueISJ_SL_SL_NS1K_6thread17LinearCombinationISJ_Li1EffLNS1P_9ScaleType4KindE0ELNS_15FloatRoundStyleE2ESJ_EENS1_15EpilogueDefaultEEEEEvvEEEEvNT_6ParamsE)
        .other          _ZN7cutlass13device_kernelINS_4gemm6kernel13GemmUniversalIN4cute5tupleIJiiiiEEENS1_10collective13CollectiveMmaINS1_34MainloopSm90TmaGmmaWarpSpecializedILi11ENS5_IJNS4_1CILi1EEESB_SB_EEENS1_32KernelTmaWarpSpecializedPingpongEEENS5_IJNSA_ILi64EEENSA_ILi256EEENSA_ILi32EEEEEENS_6half_tENS5_IJSB_llEEESJ_NS5_IJlSB_lEEENS4_8TiledMMAINS4_8MMA_AtomIJNS4_4SM904GMMA26MMA_64x256x16_F32F16F16_SSILNSP_5MajorE1ELSR_0ELNSP_7ScaleInE1ELSS_1EEEEEENS4_6LayoutISC_NS5_IJNSA_ILi0EEESW_SW_EEEEENS5_IJNS4_10UnderscoreESZ_SZ_EEEEENS4_13SM90_TMA_LOADENS4_14ComposedLayoutINS4_7SwizzleILi3ELi4ELi3EEENS4_18smem_ptr_flag_bitsILi16EEENSV_INS5_IJSF_NSA_ILi8EEEEEENS5_IJSB_SF_EEEEEEEvNS4_8identityES12_NS13_INS14_ILi2ELi4ELi3EEES17_NSV_INS5_IJS18_SH_EEENS5_IJSH_SB_EEEEEEEvS1D_EENS_8epilogue10collective6detail29Sm90TmaWarpSpecializedAdapterINS1L_15DefaultEpilogueISJ_SL_SL_NS1K_6thread17LinearCombinationISJ_Li1EffLNS1P_9ScaleType4KindE0ELNS_15FloatRoundStyleE2ESJ_EENS1_15EpilogueDefaultEEEEEvvEEEEvNT_6ParamsE,@"STO_CUDA_ENTRY STV_DEFAULT"
_ZN7cutlass13device_kernelINS_4gemm6kernel13GemmUniversalIN4cute5tupleIJiiiiEEENS1_10collective13CollectiveMmaINS1_34MainloopSm90TmaGmmaWarpSpecializedILi11ENS5_IJNS4_1CILi1EEESB_SB_EEENS1_32KernelTmaWarpSpecializedPingpongEEENS5_IJNSA_ILi64EEENSA_ILi256EEENSA_ILi32EEEEEENS_6half_tENS5_IJSB_llEEESJ_NS5_IJlSB_lEEENS4_8TiledMMAINS4_8MMA_AtomIJNS4_4SM904GMMA26MMA_64x256x16_F32F16F16_SSILNSP_5MajorE1ELSR_0ELNSP_7ScaleInE1ELSS_1EEEEEENS4_6LayoutISC_NS5_IJNSA_ILi0EEESW_SW_EEEEENS5_IJNS4_10UnderscoreESZ_SZ_EEEEENS4_13SM90_TMA_LOADENS4_14ComposedLayoutINS4_7SwizzleILi3ELi4ELi3EEENS4_18smem_ptr_flag_bitsILi16EEENSV_INS5_IJSF_NSA_ILi8EEEEEENS5_IJSB_SF_EEEEEEEvNS4_8identityES12_NS13_INS14_ILi2ELi4ELi3EEES17_NSV_INS5_IJS18_SH_EEENS5_IJSH_SB_EEEEEEEvS1D_EENS_8epilogue10collective6detail29Sm90TmaWarpSpecializedAdapterINS1L_15DefaultEpilogueISJ_SL_SL_NS1K_6thread17LinearCombinationISJ_Li1EffLNS1P_9ScaleType4KindE0ELNS_15FloatRoundStyleE2ESJ_EENS1_15EpilogueDefaultEEEEEvvEEEEvNT_6ParamsE:
[----:B------:R-:W0:Y:S02]  /*0000*/  LDC R1, c[0x0][0x28] ;  /* 0x00000a00ff017b82 */ /* 0x000e240000000800 */
[----:B0-----:R-:W-:Y:S01]  /*0010*/  VIADD R1, R1, 0xfffffff8 ;  /* 0xfffffff801017836 */ /* 0x001fe20000000000 */
[----:B------:R-:W0:Y:S01]  /*0020*/  S2R R4, SR_TID.X ;  /* 0x0000000000047919 */ /* 0x000e220000002100 */
[----:B------:R-:W-:Y:S01]  /*0030*/  ELECT P0, URZ, PT ;  /* 0x00000000003f782f */ /* 0x000fe20003800000 */
[----:B------:R-:W-:Y:S01]  /*0040*/  BSSY B0, `(.L_x_0) ;  /* 0x000000f000007945 */ /* 0x000fe20003800000 */
[--C-:B0-----:R-:W-:Y:S02]  /*0050*/  SHF.R.U32.HI R0, RZ, 0x5, R4.reuse ;  /* 0x00000005ff007819 */ /* 0x101fe40000011604 */
[----:B------:R-:W-:-:S03]  /*0060*/  SHF.R.U32.HI R5, RZ, 0x7, R4 ;  /* 0x00000007ff057819 */ /* 0x000fc60000011604 */
[----:B------:R-:W0:Y:S04]  /*0070*/  SHFL.IDX PT, R2, R0, RZ, 0x1f ;  /* 0x00001fff00027589 */ /* 0x000e2800000e0000 */
[----:B------:R1:W2:Y:S01]  /*0080*/  SHFL.IDX PT, R8, R5, RZ, 0x1f ;  /* 0x00001fff05087589 */ /* 0x0002a200000e0000 */
[----:B0-----:R-:W-:-:S13]  /*0090*/  ISETP.NE.OR P0, PT, R2, RZ, !P0 ;  /* 0x000000ff0200720c */ /* 0x001fda0004705670 */
[----:B-12---:R-:W-:Y:S05]  /*00a0*/  @P0 BRA `(.L_x_1) ;  /* 0x0000000000200947 */ /* 0x006fea0003800000 */
[----:B------:R-:W-:Y:S02]  /*00b0*/  ULDC.64 UR4, c[0x0][0x198] ;  /* 0x0000660000047ab9 */ /* 0x000fe40000000a00 */
[----:B------:R-:W-:Y:S02]  /*00c0*/  UIADD3 UR6, UP0, UR4, 0xf0, URZ ;  /* 0x000000f004067890 */ /* 0x000fe4000ff1e03f */
[----:B------:R-:W-:Y:S02]  /*00d0*/  UIADD3 UR4, UP1, UR4, 0x1f0, URZ ;  /* 0x000001f004047890 */ /* 0x000fe4000ff3e03f */
[----:B------:R-:W-:Y:S02]  /*00e0*/  UIADD3.X UR7, URZ, UR5, URZ, UP0, !UPT ;  /* 0x000000053f077290 */ /* 0x000fe400087fe43f */
[----:B------:R-:W-:-:S07]  /*00f0*/  UIADD3.X UR5, URZ, UR5, URZ, UP1, !UPT ;  /* 0x000000053f057290 */ /* 0x000fce0008ffe43f */
[----:B------:R0:W-:Y:S02]  /*0100*/  UTMACCTL.PF [UR6] ;  /* 0x00000000060079b9 */ /* 0x0001e40008040000 */
[----:B------:R0:W-:Y:S02]  /*0110*/  UTMACCTL.PF [UR4] ;  /* 0x00000000040079b9 */ /* 0x0001e40008040000 */
[----:B0-----:R-:W-:Y:S01]  /*0120*/  NOP ;  /* 0x0000000000007918 */ /* 0x001fe20000000000 */
.L_x_1:
[----:B------:R-:W-:Y:S05]  /*0130*/  BSYNC B0 ;  /* 0x0000000000007941 */ /* 0x000fea0003800000 */
.L_x_0:
[----:B------:R-:W0:Y:S02]  /*0140*/  SHFL.IDX PT, R3, R0, RZ, 0x1f ;  /* 0x00001fff00037589 */ /* 0x000e2400000e0000 */
[----:B0-----:R-:W-:-:S13]  /*0150*/  ISETP.NE.AND P0, PT, R3, RZ, PT ;  /* 0x000000ff0300720c */ /* 0x001fda0003f05270 */
[----:B------:R-:W-:Y:S05]  /*0160*/  @P0 BRA `(.L_x_2) ;  /* 0x00000000009c0947 */ /* 0x000fea0003800000 */
[----:B------:R-:W-:Y:S01]  /*0170*/  ELECT P0, URZ, PT ;  /* 0x00000000003f782f */ /* 0x000fe20003800000 */
[----:B------:R-:W-:-:S12]  /*0180*/  BSSY B0, `(.L_x_2) ;  /* 0x0000025000007945 */ /* 0x000fd80003800000 */
[----:B------:R-:W-:Y:S05]  /*0190*/  @!P0 BRA `(.L_x_3) ;  /* 0x00000000008c8947 */ /* 0x000fea0003800000 */
[----:B------:R-:W0:Y:S01]  /*01a0*/  S2UR UR8, SR_CgaCtaId ;  /* 0x00000000000879c3 */ /* 0x000e220000008800 */
[----:B------:R-:W-:Y:S01]  /*01b0*/  UMOV UR4, 0x400 ;  /* 0x0000040000047882 */ /* 0x000fe20000000000 */
[----:B------:R-:W-:Y:S01]  /*01c0*/  UMOV UR5, 0x1 ;  /* 0x0000000100057882 */ /* 0x000fe20000000000 */
[----:B------:R-:W-:Y:S02]  /*01d0*/  UMOV UR6, 0x80 ;  /* 0x0000008000067882 */ /* 0x000fe40000000000 */
[----:B------:R-:W-:-:S04]  /*01e0*/  UIADD3 UR6, -UR6, 0x100000, URZ ;  /* 0x0010000006067890 */ /* 0x000fc8000fffe13f */
[----:B------:R-:W-:Y:S02]  /*01f0*/  USHF.L.U32 UR7, UR6, 0xb, URZ ;  /* 0x0000000b06077899 */ /* 0x000fe4000800063f */
[----:B------:R-:W-:Y:S02]  /*0200*/  USHF.L.U32 UR6, UR6, 0x1, URZ ;  /* 0x0000000106067899 */ /* 0x000fe4000800063f */
[----:B0-----:R-:W-:Y:S02]  /*0210*/  ULEA UR8, UR8, UR4, 0x18 ;  /* 0x0000000408087291 */ /* 0x001fe4000f8ec03f */
[----:B------:R-:W-:-:S04]  /*0220*/  UIADD3 UR4, -UR5, 0x100000, URZ ;  /* 0x0010000005047890 */ /* 0x000fc8000fffe13f */
[----:B------:R-:W-:Y:S02]  /*0230*/  USHF.L.U32 UR5, UR4, 0xb, URZ ;  /* 0x0000000b04057899 */ /* 0x000fe4000800063f */
[----:B------:R-:W-:Y:S01]  /*0240*/  USHF.L.U32 UR4, UR4, 0x1, URZ ;  /* 0x0000000104047899 */ /* 0x000fe2000800063f */
[----:B------:R-:W0:Y:S11]  /*0250*/  FENCE.VIEW.ASYNC.S ;  /* 0x00000000000073c6 */ /* 0x000e360000000000 */
[----:B0-----:R0:W1:Y:S01]  /*0260*/  SYNCS.EXCH.64 URZ, [UR8], UR4 ;  /* 0x00000004083f75b2 */ /* 0x0010620008000100 */
[----:B------:R0:W2:Y:S01]  /*0270*/  SYNCS.EXCH.64 URZ, [UR8+0x58], UR6 ;  /* 0x00005806083f75b2 */ /* 0x0000a20008000100 */
[----:B------:R0:W3:Y:S01]  /*0280*/  SYNCS.EXCH.64 URZ, [UR8+0x8], UR4 ;  /* 0x00000804083f75b2 */ /* 0x0000e20008000100 */
[----:B------:R0:W4:Y:S01]  /*0290*/  SYNCS.EXCH.64 URZ, [UR8+0x60], UR6 ;  /* 0x00006006083f75b2 */ /* 0x0001220008000100 */
[----:B------:R0:W0:Y:S01]  /*02a0*/  SYNCS.EXCH.64 URZ, [UR8+0x10], UR4 ;  /* 0x00001004083f75b2 */ /* 0x0000220008000100 */
        /* <DEDUP_REMOVED lines=17> */
[----:B------:R-:W-:Y:S01]  /*03c0*/  NOP ;  /* 0x0000000000007918 */ /* 0x000fe20000000000 */
.L_x_3:
[----:B0-----:R-:W-:Y:S05]  /*03d0*/  BSYNC B0 ;  /* 0x0000000000007941 */ /* 0x001fea0003800000 */
.L_x_2:
[----:B------:R-:W0:Y:S01]  /*03e0*/  SHFL.IDX PT, R6, R0, RZ, 0x1f ;  /* 0x00001fff00067589 */ /* 0x000e2200000e0000 */
[----:B------:R-:W-:Y:S01]  /*03f0*/  ELECT P0, URZ, PT ;  /* 0x00000000003f782f */ /* 0x000fe20003800000 */
[----:B------:R-:W-:Y:S01]  /*0400*/  NOP ;  /* 0x0000000000007918 */ /* 0x000fe20000000000 */
[----:B------:R-:W-:Y:S01]  /*0410*/  ELECT P1, URZ, PT ;  /* 0x00000000003f782f */ /* 0x000fe20003820000 */
[----:B------:R-:W5:Y:S01]  /*0420*/  SHFL.IDX PT, R3, R0, RZ, 0x1f ;  /* 0x00001fff00037589 */ /* 0x000f6200000e0000 */
[----:B------:R-:W-:Y:S01]  /*0430*/  UMOV UR4, 0x20 ;  /* 0x0000002000047882 */ /* 0x000fe20000000000 */
[----:B------:R-:W-:Y:S01]  /*0440*/  UMOV UR11, 0x80 ;  /* 0x00000080000b7882 */ /* 0x000fe20000000000 */
[----:B------:R-:W-:Y:S01]  /*0450*/  NOP ;  /* 0x0000000000007918 */ /* 0x000fe20000000000 */
[C---:B------:R-:W-:Y:S01]  /*0460*/  VIADD R33, R8.reuse, 0xffffffff ;  /* 0xffffffff08217836 */ /* 0x040fe20000000000 */
[----:B------:R-:W1:Y:S01]  /*0470*/  SHFL.IDX PT, R5, R5, RZ, 0x1f ;  /* 0x00001fff05057589 */ /* 0x000e6200000e0000 */
[----:B------:R-:W-:Y:S01]  /*0480*/  ULDC.64 UR36, c[0x0][0x208] ;  /* 0x0000820000247ab9 */ /* 0x000fe20000000a00 */
[----:B------:R-:W-:-:S02]  /*0490*/  ISETP.NE.AND P2, PT, R8, RZ, PT ;  /* 0x000000ff0800720c */ /* 0x000fc40003f45270 */
[----:B------:R-:W-:Y:S02]  /*04a0*/  ISETP.GE.U32.AND P3, PT, R33, 0x2, PT ;  /* 0x000000022100780c */ /* 0x000fe40003f66070 */
[----:B0-----:R-:W-:Y:S02]  /*04b0*/  ISETP.NE.OR P0, PT, R6, RZ, !P0 ;  /* 0x000000ff0600720c */ /* 0x001fe40004705670 */
[----:B-----5:R-:W-:Y:S02]  /*04c0*/  ISETP.NE.OR P1, PT, R3, RZ, !P1 ;  /* 0x000000ff0300720c */ /* 0x020fe40004f25670 */
[----:B------:R-:W-:-:S04]  /*04d0*/  SHF.R.S32.HI R3, RZ, 0x1f, R2 ;  /* 0x0000001fff037819 */ /* 0x000fc80000011402 */
[----:B------:R-:W-:-:S05]  /*04e0*/  LEA.HI R3, R3, R2, RZ, 0x2 ;  /* 0x0000000203037211 */ /* 0x000fca00078f10ff */
[----:B------:R-:W-:Y:S01]  /*04f0*/  VOTEU.ALL UP0, P0 ;  /* 0x00000000003f7886 */ /* 0x000fe20000000000 */
[----:B------:R-:W-:Y:S01]  /*0500*/  LOP3.LUT R3, R3, 0xfffffffc, RZ, 0xc0, !PT ;  /* 0xfffffffc03037812 */ /* 0x000fe200078ec0ff */
[----:B------:R-:W-:-:S03]  /*0510*/  VOTEU.ALL UP1, P1 ;  /* 0x00000000003f7886 */ /* 0x000fc60000820000 */
[----:B------:R-:W0:Y:S01]  /*0520*/  @!UP0 S2UR UR7, SR_CgaCtaId ;  /* 0x00000000000789c3 */ /* 0x000e220000008800 */
[----:B------:R-:W-:Y:S01]  /*0530*/  @!UP0 UMOV UR6, 0x400 ;  /* 0x0000040000068882 */ /* 0x000fe20000000000 */
[----:B------:R-:W-:-:S04]  /*0540*/  @!UP0 UIADD3 UR4, -UR4, 0x100000, URZ ;  /* 0x0010000004048890 */ /* 0x000fc8000fffe13f */
[----:B------:R-:W-:Y:S02]  /*0550*/  @!UP0 USHF.L.U32 UR5, UR4, 0xb, URZ ;  /* 0x0000000b04058899 */ /* 0x000fe4000800063f */
[----:B------:R-:W-:Y:S01]  /*0560*/  @!UP0 USHF.L.U32 UR4, UR4, 0x1, URZ ;  /* 0x0000000104048899 */ /* 0x000fe2000800063f */
[----:B------:R-:W-:Y:S01]  /*0570*/  IMAD.IADD R0, R2, 0x1, -R3 ;  /* 0x0000000102007824 */ /* 0x000fe200078e0a03 */
[----:B------:R-:W-:Y:S01]  /*0580*/  @!UP1 UMOV UR9, 0x400 ;  /* 0x0000040000099882 */ /* 0x000fe20000000000 */
[----:B------:R-:W-:Y:S01]  /*0590*/  VOTEU.ALL UP2, P1 ;  /* 0x00000000003f7886 */ /* 0x000fe20000840000 */
[----:B------:R-:W-:Y:S01]  /*05a0*/  VOTEU.ALL UP3, P1 ;  /* 0x00000000003f7886 */ /* 0x000fe20000860000 */
[----:B------:R-:W-:Y:S01]  /*05b0*/  VOTEU.ALL UP4, P1 ;  /* 0x00000000003f7886 */ /* 0x000fe20000880000 */
[----:B------:R-:W5:Y:S01]  /*05c0*/  @!UP1 S2UR UR10, SR_CgaCtaId ;  /* 0x00000000000a99c3 */ /* 0x000f620000008800 */
[----:B------:R-:W-:Y:S01]  /*05d0*/  VOTEU.ALL UP5, P1 ;  /* 0x00000000003f7886 */ /* 0x000fe200008a0000 */
[----:B------:R-:W-:-:S04]  /*05e0*/  SHF.R.S32.HI R3, RZ, 0x1f, R4 ;  /* 0x0000001fff037819 */ /* 0x000fc80000011404 */
[----:B------:R-:W-:-:S04]  /*05f0*/  LEA.HI R3, R3, R4, RZ, 0x7 ;  /* 0x0000000403037211 */ /* 0x000fc800078f38ff */
[----:B------:R-:W-:-:S05]  /*0600*/  LOP3.LUT R3, R3, 0xffffff80, RZ, 0xc0, !PT ;  /* 0xffffff8003037812 */ /* 0x000fca00078ec0ff */
[----:B------:R-:W-:Y:S01]  /*0610*/  IMAD.IADD R3, R4, 0x1, -R3 ;  /* 0x0000000104037824 */ /* 0x000fe200078e0a03 */
[----:B0-----:R-:W-:Y:S02]  /*0620*/  @!UP0 ULEA UR8, UR7, UR6, 0x18 ;  /* 0x0000000607088291 */ /* 0x001fe4000f8ec03f */
[----:B------:R-:W-:-:S04]  /*0630*/  @!UP1 UIADD3 UR6, -UR11, 0x100000, URZ ;  /* 0x001000000b069890 */ /* 0x000fc8000fffe13f */
[----:B------:R-:W-:Y:S02]  /*0640*/  @!UP1 USHF.L.U32 UR7, UR6, 0xb, URZ ;  /* 0x0000000b06079899 */ /* 0x000fe4000800063f */
[----:B------:R-:W-:Y:S01]  /*0650*/  @!UP1 USHF.L.U32 UR6, UR6, 0x1, URZ ;  /* 0x0000000106069899 */ /* 0x000fe2000800063f */
[----:B------:R-:W-:Y:S01]  /*0660*/  VOTEU.ALL UP0, P0 ;  /* 0x00000000003f7886 */ /* 0x000fe20000000000 */
[----:B-----5:R-:W-:Y:S01]  /*0670*/  @!UP1 ULEA UR9, UR10, UR9, 0x18 ;  /* 0x000000090a099291 */ /* 0x020fe2000f8ec03f */
[----:B------:R-:W-:Y:S02]  /*0680*/  VOTEU.ALL UP1, P0 ;  /* 0x00000000003f7886 */ /* 0x000fe40000020000 */
[----:B------:R-:W-:Y:S01]  /*0690*/  ULDC.64 UR10, c[0x0][0x598] ;  /* 0x00016600000a7ab9 */ /* 0x000fe20000000a00 */
[----:B------:R-:W-:Y:S01]  /*06a0*/  ISETP.NE.AND P0, PT, R0, 0x3, PT ;  /* 0x000000030000780c */ /* 0x000fe20003f05270 */
[----:B------:R-:W0:Y:S02]  /*06b0*/  FENCE.VIEW.ASYNC.S ;  /* 0x00000000000073c6 */ /* 0x000e240000000000 */
[----:B0-----:R0:W1:Y:S01]  /*06c0*/  @!UP0 SYNCS.EXCH.64 URZ, [UR8+0xe0], UR4 ;  /* 0x0000e004083f85b2 */ /* 0x0010620008000100 */
[----:B------:R-:W-:-:S02]  /*06d0*/  ISETP.NE.U32.AND P1, PT, RZ, UR10, PT ;  /* 0x0000000aff007c0c */ /* 0x000fc4000bf25070 */
[----:B------:R-:W-:Y:S02]  /*06e0*/  ISETP.EQ.OR P0, PT, R0, RZ, !P0 ;  /* 0x000000ff0000720c */ /* 0x000fe40004702670 */
[----:B------:R-:W-:Y:S02]  /*06f0*/  ISETP.NE.AND.EX P1, PT, RZ, UR11, PT, P1 ;  /* 0x0000000bff007c0c */ /* 0x000fe4000bf25310 */
[----:B------:R-:W-:-:S04]  /*0700*/  ISETP.EQ.AND P0, PT, R8, RZ, P0 ;  /* 0x000000ff0800720c */ /* 0x000fc80000702270 */
[----:B------:R-:W-:-:S04]  /*0710*/  SEL R16, RZ, 0x1, !P0 ;  /* 0x00000001ff107807 */ /* 0x000fc80004000000 */
[----:B------:R-:W-:Y:S01]  /*0720*/  SEL R16, R16, 0x2, P3 ;  /* 0x0000000210107807 */ /* 0x000fe20001800000 */
[----:B------:R0:W1:Y:S01]  /*0730*/  @!UP1 SYNCS.EXCH.64 URZ, [UR8+0xe8], UR4 ;  /* 0x0000e804083f95b2 */ /* 0x0000620008000100 */
[----:B------:R-:W-:Y:S01]  /*0740*/  NOP ;  /* 0x0000000000007918 */ /* 0x000fe20000000000 */
[----:B------:R0:W1:Y:S01]  /*0750*/  @!UP2 SYNCS.EXCH.64 URZ, [UR9+0xc0], UR6 ;  /* 0x0000c006093fa5b2 */ /* 0x0000620008000100 */
[----:B------:R0:W1:Y:S01]  /*0760*/  @!UP3 SYNCS.EXCH.64 URZ, [UR9+0xc8], UR6 ;  /* 0x0000c806093fb5b2 */ /* 0x0000620008000100 */
[----:B------:R0:W1:Y:S01]  /*0770*/  @!UP4 SYNCS.EXCH.64 URZ, [UR9+0xd0], UR6 ;  /* 0x0000d006093fc5b2 */ /* 0x0000620008000100 */
[----:B------:R0:W1:Y:S01]  /*0780*/  @!UP5 SYNCS.EXCH.64 URZ, [UR9+0xd8], UR6 ;  /* 0x0000d806093fd5b2 */ /* 0x0000620008000100 */
[----:B------:R-:W-:Y:S01]  /*0790*/  NOP ;  /* 0x0000000000007918 */ /* 0x000fe20000000000 */
[----:B-1234-:R-:W-:Y:S06]  /*07a0*/  BAR.SYNC.DEFER_BLOCKING 0x0 ;  /* 0x0000000000007b1d */ /* 0x01efec0000010000 */
[----:B0-----:R-:W-:Y:S05]  /*07b0*/  @!P1 BRA `(.L_x_4) ;  /* 0x00000000001c9947 */ /* 0x001fea0003800000 */
[----:B------:R-:W0:Y:S02]  /*07c0*/  LDC.64 R6, c[0x0][0x598] ;  /* 0x00016600ff067b82 */ /* 0x000e240000000a00 */
[----:B0-----:R-:W2:Y:S02]  /*07d0*/  LDG.E.64 R6, desc[UR36][R6.64] ;  /* 0x0000002406067981 */ /* 0x001ea4000c1e1b00 */
[----:B--2---:R-:W-:-:S04]  /*07e0*/  ISETP.NE.U32.AND P0, PT, R6, RZ, PT ;  /* 0x000000ff0600720c */ /* 0x004fc80003f05070 */
[----:B------:R-:W-:-:S13]  /*07f0*/  ISETP.NE.AND.EX P0, PT, R7, RZ, PT, P0 ;  /* 0x000000ff0700720c */ /* 0x000fda0003f05300 */
[----:B------:R-:W-:Y:S05]  /*0800*/  @!P0 BRA `(.L_x_4) ;  /* 0x0000000000088947 */ /* 0x000fea0003800000 */
[----:B------:R1:W5:Y:S01]  /*0810*/  LD.E R153, desc[UR36][R6.64] ;  /* 0x0000002406997980 */ /* 0x000362000c101900 */
[----:B------:R-:W-:Y:S05]  /*0820*/  BRA `(.L_x_5) ;  /* 0x0000000000247947 */ /* 0x000fea0003800000 */
.L_x_4:
[----:B------:R-:W-:Y:S02]  /*0830*/  ULDC.64 UR4, c[0x0][0x588] ;  /* 0x0001620000047ab9 */ /* 0x000fe40000000a00 */
[----:B------:R-:W-:-:S04]  /*0840*/  ISETP.NE.U32.AND P0, PT, RZ, UR4, PT ;  /* 0x00000004ff007c0c */ /* 0x000fc8000bf05070 */
[----:B------:R-:W-:-:S13]  /*0850*/  ISETP.NE.AND.EX P0, PT, RZ, UR5, PT, P0 ;  /* 0x00000005ff007c0c */ /* 0x000fda000bf05300 */
[----:B------:R-:W-:Y:S05]  /*0860*/  @!P0 BRA `(.L_x_6) ;  /* 0x00000000000c8947 */ /* 0x000fea0003800000 */
[----:B------:R-:W0:Y:S02]  /*0870*/  LDC.64 R6, c[0x0][0x588] ;  /* 0x00016200ff067b82 */ /* 0x000e240000000a00 */
[----:B0-----:R0:W5:Y:S01]  /*0880*/  LDG.E R153, desc[UR36][R6.64] ;  /* 0x0000002406997981 */ /* 0x001162000c1e1900 */
[----:B------:R-:W-:Y:S05]  /*0890*/  BRA `(.L_x_5) ;  /* 0x0000000000087947 */ /* 0x000fea0003800000 */
.L_x_6:
[----:B------:R-:W-:Y:S02]  /*08a0*/  ULDC UR4, c[0x0][0x580] ;  /* 0x0001600000047ab9 */ /* 0x000fe40000000800 */
[----:B------:R-:W-:-:S07]  /*08b0*/  IMAD.U32 R153, RZ, RZ, UR4 ;  /* 0x00000004ff997e24 */ /* 0x000fce000f8e00ff */
.L_x_5:
[----:B------:R-:W-:Y:S02]  /*08c0*/  ULDC.64 UR4, c[0x0][0x5a0] ;  /* 0x0001680000047ab9 */ /* 0x000fe40000000a00 */
[----:B------:R-:W-:-:S04]  /*08d0*/  ISETP.NE.U32.AND P0, PT, RZ, UR4, PT ;  /* 0x00000004ff007c0c */ /* 0x000fc8000bf05070 */
[----:B------:R-:W-:-:S13]  /*08e0*/  ISETP.NE.AND.EX P0, PT, RZ, UR5, PT, P0 ;  /* 0x00000005ff007c0c */ /* 0x000fda000bf05300 */
[----:B------:R-:W-:Y:S05]  /*08f0*/  @!P0 BRA `(.L_x_7) ;  /* 0x00000000001c8947 */ /* 0x000fea0003800000 */
[----:B01----:R-:W0:Y:S02]  /*0900*/  LDC.64 R6, c[0x0][0x5a0] ;  /* 0x00016800ff067b82 */ /* 0x003e240000000a00 */
[----:B0-----:R-:W2:Y:S02]  /*0910*/  LDG.E.64 R6, desc[UR36][R6.64] ;  /* 0x0000002406067981 */ /* 0x001ea4000c1e1b00 */
[----:B--2---:R-:W-:-:S04]  /*0920*/  ISETP.NE.U32.AND P0, PT, R6, RZ, PT ;  /* 0x000000ff0600720c */ /* 0x004fc80003f05070 */
[----:B------:R-:W-:-:S13]  /*0930*/  ISETP.NE.AND.EX P0, PT, R7, RZ, PT, P0 ;  /* 0x000000ff0700720c */ /* 0x000fda0003f05300 */
[----:B------:R-:W-:Y:S05]  /*0940*/  @!P0 BRA `(.L_x_7) ;  /* 0x0000000000088947 */ /* 0x000fea0003800000 */
[----:B------:R3:W5:Y:S01]  /*0950*/  LD.E R152, desc[UR36][R6.64] ;  /* 0x0000002406987980 */ /* 0x000762000c101900 */
[----:B------:R-:W-:Y:S05]  /*0960*/  BRA `(.L_x_8) ;  /* 0x0000000000247947 */ /* 0x000fea0003800000 */
.L_x_7:
[----:B------:R-:W-:Y:S02]  /*0970*/  ULDC.64 UR4, c[0x0][0x590] ;  /* 0x0001640000047ab9 */ /* 0x000fe40000000a00 */
[----:B------:R-:W-:-:S04]  /*0980*/  ISETP.NE.U32.AND P0, PT, RZ, UR4, PT ;  /* 0x00000004ff007c0c */ /* 0x000fc8000bf05070 */
[----:B------:R-:W-:-:S13]  /*0990*/  ISETP.NE.AND.EX P0, PT, RZ, UR5, PT, P0 ;  /* 0x00000005ff007c0c */ /* 0x000fda000bf05300 */
[----:B------:R-:W-:Y:S05]  /*09a0*/  @!P0 BRA `(.L_x_9) ;  /* 0x00000000000c8947 */ /* 0x000fea0003800000 */
[----:B01----:R-:W0:Y:S02]  /*09b0*/  LDC.64 R6, c[0x0][0x590] ;  /* 0x00016400ff067b82 */ /* 0x003e240000000a00 */
[----:B0-----:R2:W5:Y:S01]  /*09c0*/  LDG.E R152, desc[UR36][R6.64] ;  /* 0x0000002406987981 */ /* 0x001562000c1e1900 */
[----:B------:R-:W-:Y:S05]  /*09d0*/  BRA `(.L_x_8) ;  /* 0x0000000000087947 */ /* 0x000fea0003800000 */
.L_x_9:
[----:B------:R-:W-:Y:S02]  /*09e0*/  ULDC UR4, c[0x0][0x584] ;  /* 0x0001610000047ab9 */ /* 0x000fe40000000800 */
[----:B------:R-:W-:-:S07]  /*09f0*/  IMAD.U32 R152, RZ, RZ, UR4 ;  /* 0x00000004ff987e24 */ /* 0x000fce000f8e00ff */
.L_x_8:
[----:B------:R-:W4:Y:S01]  /*0a00*/  LDC R2, c[0x0][0x65c] ;  /* 0x00019700ff027b82 */ /* 0x000f220000000800 */
[----:B------:R-:W4:Y:S01]  /*0a10*/  S2R R14, SR_CTAID.Y ;  /* 0x00000000000e7919 */ /* 0x000f220000002600 */
[----:B------:R-:W-:Y:S01]  /*0a20*/  ULDC UR6, c[0x0][0x28c] ;  /* 0x0000a30000067ab9 */ /* 0x000fe20000000800 */
[----:B------:R-:W-:Y:S01]  /*0a30*/  ISETP.NE.AND P0, PT, R8, 0x2, PT ;  /* 0x000000020800780c */ /* 0x000fe20003f05270 */
[----:B------:R-:W-:Y:S01]  /*0a40*/  UIADD3 UR6, UR6, 0x1f, URZ ;  /* 0x0000001f06067890 */ /* 0x000fe2000fffe03f */
[----:B0123--:R-:W0:Y:S01]  /*0a50*/  S2R R6, SR_CTAID.X ;  /* 0x0000000000067919 */ /* 0x00fe220000002500 */
[----:B------:R-:W-:Y:S01]  /*0a60*/  IMAD.MOV.U32 R7, RZ, RZ, RZ ;  /* 0x000000ffff077224 */ /* 0x000fe200078e00ff */
[----:B------:R-:W-:Y:S01]  /*0a70*/  UMOV UR39, URZ ;  /* 0x0000003f00277c82 */ /* 0x000fe20008000000 */
[----:B------:R-:W-:Y:S01]  /*0a80*/  USHF.R.S32.HI UR7, URZ, 0x1f, UR6 ;  /* 0x0000001f3f077899 */ /* 0x000fe20008011406 */
[----:B------:R-:W-:Y:S01]  /*0a90*/  UMOV UR38, URZ ;  /* 0x0000003f00267c82 */ /* 0x000fe20008000000 */
[----:B------:R-:W-:-:S02]  /*0aa0*/  ULDC.64 UR8, c[0x0][0x650] ;  /* 0x0001940000087ab9 */ /* 0x000fc40000000a00 */
[----:B------:R-:W-:-:S04]  /*0ab0*/  ULEA.HI UR7, UR7, UR6, URZ, 0x5 ;  /* 0x0000000607077291 */ /* 0x000fc8000f8f283f */
[----:B------:R-:W-:Y:S01]  /*0ac0*/  USHF.R.S32.HI UR40, URZ, 0x5, UR7 ;  /* 0x000000053f287899 */ /* 0x000fe20008011407 */
[----:B----4-:R-:W-:-:S13]  /*0ad0*/  ISETP.NE.AND P1, PT, R2, 0x1, PT ;  /* 0x000000010200780c */ /* 0x010fda0003f25270 */
[----:B------:R-:W0:Y:S01]  /*0ae0*/  @P1 LDC R19, c[0x0][0x10] ;  /* 0x00000400ff131b82 */ /* 0x000e220000000800 */
[----:B------:R-:W-:Y:S02]  /*0af0*/  @P1 IMAD.MOV.U32 R8, RZ, RZ, R14 ;  /* 0x000000ffff081224 */ /* 0x000fe400078e000e */
[----:B------:R-:W-:Y:S02]  /*0b00*/  @P1 IMAD.MOV.U32 R9, RZ, RZ, RZ ;  /* 0x000000ffff091224 */ /* 0x000fe400078e00ff */
[----:B------:R-:W-:-:S03]  /*0b10*/  @P1 IMAD.MOV.U32 R17, RZ, RZ, RZ ;  /* 0x000000ffff111224 */ /* 0x000fc600078e00ff */
[----:B------:R-:W1:Y:S01]  /*0b20*/  @!P1 LDC R11, c[0x0][0xc] ;  /* 0x00000300ff0b9b82 */ /* 0x000e620000000800 */
[----:B------:R-:W-:Y:S01]  /*0b30*/  ULDC UR4, c[0x0][0xc] ;  /* 0x0000030000047ab9 */ /* 0x000fe20000000800 */
[----:B------:R-:W-:Y:S02]  /*0b40*/  ULDC UR5, c[0x0][0x10] ;  /* 0x0000040000057ab9 */ /* 0x000fe40000000800 */
[----:B------:R-:W-:-:S04]  /*0b50*/  UIMAD.WIDE.U32 UR4, UR4, UR5, URZ ;  /* 0x00000005040472a5 */ /* 0x000fc8000f8e003f */
[----:B------:R-:W2:Y:S01]  /*0b60*/  LDC R2, c[0x0][0x14] ;  /* 0x00000500ff027b82 */ /* 0x000ea20000000800 */
[----:B0-----:R-:W-:-:S04]  /*0b70*/  @P1 IMAD.WIDE.U32 R18, R6, R19, R8 ;  /* 0x0000001306121225 */ /* 0x001fc800078e0008 */
[----:B------:R-:W-:Y:S02]  /*0b80*/  @P1 IMAD.IADD R17, R19, 0x1, R17 ;  /* 0x0000000113111824 */ /* 0x000fe400078e0211 */
[----:B-1----:R-:W-:-:S04]  /*0b90*/  @!P1 IMAD.WIDE.U32 R8, R11, R14, R6 ;  /* 0x0000000e0b089225 */ /* 0x002fc800078e0006 */
[----:B------:R-:W-:Y:S02]  /*0ba0*/  @!P1 IMAD.MOV.U32 R18, RZ, RZ, R8 ;  /* 0x000000ffff129224 */ /* 0x000fe400078e0008 */
[----:B------:R-:W-:Y:S02]  /*0bb0*/  @!P1 IMAD.MOV.U32 R17, RZ, RZ, R9 ;  /* 0x000000ffff119224 */ /* 0x000fe400078e0009 */
[----:B--2---:R-:W-:-:S04]  /*0bc0*/  IMAD.WIDE.U32 R12, R2, UR4, RZ ;  /* 0x00000004020c7c25 */ /* 0x004fc8000f8e00ff */
[----:B------:R-:W-:Y:S01]  /*0bd0*/  IMAD R23, R2, UR5, RZ ;  /* 0x0000000502177c24 */ /* 0x000fe2000f8e02ff */
[----:B------:R0:W-:Y:S03]  /*0be0*/  STL.64 [R1], R12 ;  /* 0x0000000c01007387 */ /* 0x0001e60000100a00 */
[----:B------:R-:W-:Y:S01]  /*0bf0*/  IMAD.IADD R23, R13, 0x1, R23 ;  /* 0x000000010d177824 */ /* 0x000fe200078e0217 */
[----:B------:R-:W-:Y:S06]  /*0c00*/  @P0 BRA `(.L_x_10) ;  /* 0x0000000000200947 */ /* 0x000fec0003800000 */
[----:B------:R-:W-:Y:S01]  /*0c10*/  UISETP.GE.U32.AND UP0, UPT, UR40, 0xb, UPT ;  /* 0x0000000b2800788c */ /* 0x000fe2000bf06070 */
[----:B------:R-:W-:Y:S01]  /*0c20*/  IADD3 R18, P0, R18, R12, RZ ;  /* 0x0000000c12127210 */ /* 0x000fe20007f1e0ff */
[----:B------:R-:W-:Y:S01]  /*0c30*/  UIMAD.WIDE.U32 UR4, UR40, -0x45d1745d, URZ ;  /* 0xba2e8ba3280478a5 */ /* 0x000fe2000f8e003f */
[----:B------:R-:W-:-:S03]  /*0c40*/  UMOV UR38, URZ ;  /* 0x0000003f00267c82 */ /* 0x000fc60008000000 */
[----:B------:R-:W-:Y:S01]  /*0c50*/  USHF.R.U32.HI UR4, URZ, 0x3, UR5 ;  /* 0x000000033f047899 */ /* 0x000fe20008011605 */
[----:B------:R-:W-:-:S03]  /*0c60*/  IMAD.X R17, R23, 0x1, R17, P0 ;  /* 0x0000000117117824 */ /* 0x000fc600000e0611 */
[----:B------:R-:W-:Y:S02]  /*0c70*/  UIMAD UR39, UR4, -0xb, UR40 ;  /* 0xfffffff5042778a4 */ /* 0x000fe4000f8e0228 */
[----:B------:R-:W-:-:S12]  /*0c80*/  @UP0 ULOP3.LUT UR38, UR4, 0x1, URZ, 0xc0, !UPT ;  /* 0x0000000104260892 */ /* 0x000fd8000f8ec03f */
.L_x_10:
[----:B------:R-:W-:Y:S01]  /*0c90*/  ISETP.GE.U32.AND P0, PT, R18, UR8, PT ;  /* 0x0000000812007c0c */ /* 0x000fe2000bf06070 */
[----:B------:R-:W-:Y:S01]  /*0ca0*/  IMAD.MOV.U32 R19, RZ, RZ, -0x1 ;  /* 0xffffffffff137424 */ /* 0x000fe200078e00ff */
[----:B------:R-:W-:Y:S01]  /*0cb0*/  PRMT R8, RZ, 0x7610, R8 ;  /* 0x00007610ff087816 */ /* 0x000fe20000000008 */
[----:B------:R-:W-:Y:S01]  /*0cc0*/  IMAD.MOV.U32 R22, RZ, RZ, -0x1 ;  /* 0xffffffffff167424 */ /* 0x000fe200078e00ff */
[----:B------:R-:W-:Y:S01]  /*0cd0*/  ISETP.GE.U32.AND.EX P0, PT, R17, UR9, PT, P0 ;  /* 0x0000000911007c0c */ /* 0x000fe2000bf06100 */
[----:B------:R-:W-:-:S12]  /*0ce0*/  IMAD.MOV.U32 R2, RZ, RZ, -0x1 ;  /* 0xffffffffff027424 */ /* 0x000fd800078e00ff */
[----:B------:R-:W-:Y:S05]  /*0cf0*/  @P0 BRA `(.L_x_11) ;  /* 0x00000004005c0947 */ /* 0x000fea0003800000 */
[----:B------:R-:W1:Y:S01]  /*0d00*/  LDC.64 R20, c[0x0][0x628] ;  /* 0x00018a00ff147b82 */ /* 0x000e620000000a00 */
[----:B------:R-:W-:Y:S02]  /*0d10*/  IMAD.MOV.U32 R8, RZ, RZ, R18 ;  /* 0x000000ffff087224 */ /* 0x000fe400078e0012 */
[----:B------:R-:W-:-:S05]  /*0d20*/  IMAD.MOV.U32 R9, RZ, RZ, R17 ;  /* 0x000000ffff097224 */ /* 0x000fca00078e0011 */
[----:B------:R-:W2:Y:S08]  /*0d30*/  LDC R2, c[0x0][0x630] ;  /* 0x00018c00ff027b82 */ /* 0x000eb00000000800 */
[----:B------:R-:W3:Y:S01]  /*0d40*/  LDC.64 R24, c[0x0][0x620] ;  /* 0x00018800ff187b82 */ /* 0x000ee20000000a00 */
[----:B-1----:R-:W-:-:S04]  /*0d50*/  ISETP.NE.U32.AND P0, PT, R20, RZ, PT ;  /* 0x000000ff1400720c */ /* 0x002fc80003f05070 */
[----:B------:R-:W-:-:S13]  /*0d60*/  ISETP.NE.AND.EX P0, PT, R21, RZ, PT, P0 ;  /* 0x000000ff1500720c */ /* 0x000fda0003f05300 */
[----:B--23--:R-:W-:Y:S05]  /*0d70*/  @!P0 BRA `(.L_x_12) ;  /* 0x0000000000288947 */ /* 0x00cfea0003800000 */
[----:B0-----:R-:W0:Y:S02]  /*0d80*/  LDC R13, c[0x0][0x634] ;  /* 0x00018d00ff0d7b82 */ /* 0x001e240000000800 */
[----:B0-----:R-:W-:-:S05]  /*0d90*/  IADD3 R13, P0, R18, R13, RZ ;  /* 0x0000000d120d7210 */ /* 0x001fca0007f1e0ff */
[----:B------:R-:W-:-:S04]  /*0da0*/  IMAD.X R15, RZ, RZ, R17, P0 ;  /* 0x000000ffff0f7224 */ /* 0x000fc800000e0611 */
[----:B------:R-:W-:-:S04]  /*0db0*/  IMAD.WIDE.U32 R8, R15, R20, RZ ;  /* 0x000000140f087225 */ /* 0x000fc800078e00ff */
[----:B------:R-:W-:-:S04]  /*0dc0*/  IMAD.WIDE.U32 R10, P0, R13, R21, R8 ;  /* 0x000000150d0a7225 */ /* 0x000fc80007800008 */
[----:B------:R-:W-:-:S04]  /*0dd0*/  IMAD.WIDE.U32 R8, R13, R20, RZ ;  /* 0x000000140d087225 */ /* 0x000fc800078e00ff */
[----:B------:R-:W-:Y:S01]  /*0de0*/  IMAD.X R13, RZ, RZ, RZ, P0 ;  /* 0x000000ffff0d7224 */ /* 0x000fe200000e06ff */
[----:B------:R-:W-:Y:S01]  /*0df0*/  IADD3 RZ, P0, R9, R10, RZ ;  /* 0x0000000a09ff7210 */ /* 0x000fe20007f1e0ff */
[----:B------:R-:W-:-:S04]  /*0e00*/  IMAD.MOV.U32 R12, RZ, RZ, R11 ;  /* 0x000000ffff0c7224 */ /* 0x000fc800078e000b */
[----:B------:R-:W-:-:S08]  /*0e10*/  IMAD.WIDE.U32.X R8, R15, R21, R12, P0 ;  /* 0x000000150f087225 */ /* 0x000fd000000e040c */
.L_x_12:
[-CC-:B------:R-:W-:Y:S01]  /*0e20*/  SHF.R.U64 R31, R8, R2.reuse, R9.reuse ;  /* 0x00000002081f7219 */ /* 0x180fe20000001209 */
[----:B0-----:R-:W0:Y:S01]  /*0e30*/  LDC R12, c[0x0][0x618] ;  /* 0x00018600ff0c7b82 */ /* 0x001e220000000800 */
[----:B------:R-:W-:Y:S01]  /*0e40*/  SHF.R.U32.HI R7, RZ, R2, R9 ;  /* 0x00000002ff077219 */ /* 0x000fe20000011609 */
[----:B------:R-:W-:Y:S01]  /*0e50*/  ULDC UR4, c[0x0][0x150] ;  /* 0x0000540000047ab9 */ /* 0x000fe20000000800 */
[----:B------:R-:W-:Y:S01]  /*0e60*/  IADD3 R11, P0, RZ, -R31, RZ ;  /* 0x8000001fff0b7210 */ /* 0x000fe20007f1e0ff */
[----:B------:R-:W-:Y:S01]  /*0e70*/  IMAD.MOV.U32 R19, RZ, RZ, R17 ;  /* 0x000000ffff137224 */ /* 0x000fe200078e0011 */
[----:B------:R-:W-:-:S03]  /*0e80*/  I2FP.F32.U32 R2, R6 ;  /* 0x0000000600027245 */ /* 0x000fc60000201000 */
[----:B------:R-:W1:Y:S01]  /*0e90*/  LDC.64 R26, c[0x0][0x640] ;  /* 0x00019000ff1a7b82 */ /* 0x000e620000000a00 */
[----:B------:R-:W-:Y:S02]  /*0ea0*/  IMAD.X R13, RZ, RZ, ~R7, P0 ;  /* 0x000000ffff0d7224 */ /* 0x000fe400000e0e07 */
[----:B------:R-:W-:Y:S01]  /*0eb0*/  FMUL R2, R2, UR4 ;  /* 0x0000000402027c20 */ /* 0x000fe20008400000 */
[----:B------:R-:W-:Y:S01]  /*0ec0*/  IMAD.WIDE.U32 R8, R11, R24, R18 ;  /* 0x000000180b087225 */ /* 0x000fe200078e0012 */
[----:B------:R-:W-:-:S03]  /*0ed0*/  ULDC UR4, c[0x0][0x154] ;  /* 0x0000550000047ab9 */ /* 0x000fc60000000800 */
[----:B------:R-:W-:Y:S01]  /*0ee0*/  IMAD R10, R13, R24, RZ ;  /* 0x000000180d0a7224 */ /* 0x000fe200078e02ff */
[----:B------:R-:W2:Y:S01]  /*0ef0*/  LDC R7, c[0x0][0x144] ;  /* 0x00005100ff077b82 */ /* 0x000ea20000000800 */
[----:B------:R-:W3:Y:S02]  /*0f00*/  F2I.U32.TRUNC.NTZ R2, R2 ;  /* 0x0000000200027305 */ /* 0x000ee4000020f000 */
[----:B------:R-:W-:-:S04]  /*0f10*/  IMAD R11, R11, R25, R10 ;  /* 0x000000190b0b7224 */ /* 0x000fc800078e020a */
[----:B------:R-:W-:Y:S01]  /*0f20*/  IMAD.IADD R9, R9, 0x1, R11 ;  /* 0x0000000109097824 */ /* 0x000fe200078e020b */
[----:B------:R-:W4:Y:S01]  /*0f30*/  LDC R22, c[0x0][0x608] ;  /* 0x00018200ff167b82 */ /* 0x000f220000000800 */
[----:B------:R-:W-:-:S03]  /*0f40*/  IMAD.MOV.U32 R11, RZ, RZ, -0x1 ;  /* 0xffffffffff0b7424 */ /* 0x000fc600078e00ff */
[--C-:B0-----:R-:W-:Y:S02]  /*0f50*/  SHF.R.U64 R20, R8, R12, R9.reuse ;  /* 0x0000000c08147219 */ /* 0x101fe40000001209 */
[----:B------:R-:W-:Y:S02]  /*0f60*/  I2FP.F32.U32 R8, R14 ;  /* 0x0000000e00087245 */ /* 0x000fe40000201000 */
[----:B------:R-:W0:Y:S01]  /*0f70*/  LDC R24, c[0x0][0x658] ;  /* 0x00019600ff187b82 */ /* 0x000e220000000800 */
[----:B-1----:R-:W-:Y:S01]  /*0f80*/  ISETP.NE.U32.AND P0, PT, R26, RZ, PT ;  /* 0x000000ff1a00720c */ /* 0x002fe20003f05070 */
[----:B---3--:R-:W-:Y:S02]  /*0f90*/  IMAD.MOV R10, RZ, RZ, -R2 ;  /* 0x000000ffff0a7224 */ /* 0x008fe400078e0a02 */
[----:B------:R-:W-:Y:S01]  /*0fa0*/  FMUL R8, R8, UR4 ;  /* 0x0000000408087c20 */ /* 0x000fe20008400000 */
[----:B------:R-:W-:Y:S02]  /*0fb0*/  SHF.R.U32.HI R9, RZ, R12, R9 ;  /* 0x0000000cff097219 */ /* 0x000fe40000011609 */
[----:B------:R-:W-:Y:S01]  /*0fc0*/  ISETP.NE.AND.EX P0, PT, R27, RZ, PT, P0 ;  /* 0x000000ff1b00720c */ /* 0x000fe20003f05300 */
[----:B------:R1:W3:Y:S01]  /*0fd0*/  F2I.U32.TRUNC.NTZ R15, R8 ;  /* 0x00000008000f7305 */ /* 0x0002e2000020f000 */
[----:B------:R-:W1:Y:S01]  /*0fe0*/  LDC R19, c[0x0][0x148] ;  /* 0x00005200ff137b82 */ /* 0x000e620000000800 */
[----:B--2---:R-:W-:-:S07]  /*0ff0*/  IMAD R2, R7, R10, R6 ;  /* 0x0000000a07027224 */ /* 0x004fce00078e0206 */
[----:B------:R-:W2:Y:S01]  /*1000*/  LDC R25, c[0x0][0x600] ;  /* 0x00018000ff197b82 */ /* 0x000ea20000000800 */
[-CC-:B----4-:R-:W-:Y:S02]  /*1010*/  SHF.R.U64 R32, R20, R22.reuse, R9.reuse ;  /* 0x0000001614207219 */ /* 0x190fe40000001209 */
[----:B------:R-:W-:Y:S01]  /*1020*/  SHF.R.U32.HI R7, RZ, R22, R9 ;  /* 0x00000016ff077219 */ /* 0x000fe20000011609 */
[----:B------:R-:W-:-:S04]  /*1030*/  IMAD.MOV.U32 R9, RZ, RZ, 0x1 ;  /* 0x00000001ff097424 */ /* 0x000fc800078e00ff */
[----:B------:R-:W4:Y:S01]  /*1040*/  LDC R28, c[0x0][0x648] ;  /* 0x00019200ff1c7b82 */ /* 0x000f220000000800 */
[-C--:B0-----:R-:W-:Y:S02]  /*1050*/  SHF.L.U32 R6, R11, R24.reuse, RZ ;  /* 0x000000180b067219 */ /* 0x081fe400000006ff */
[--C-:B------:R-:W-:Y:S02]  /*1060*/  SHF.R.U64 R22, R32, R24, R7.reuse ;  /* 0x0000001820167219 */ /* 0x100fe40000001207 */
[----:B------:R-:W-:Y:S02]  /*1070*/  LOP3.LUT R13, RZ, R6, RZ, 0x33, !PT ;  /* 0x00000006ff0d7212 */ /* 0x000fe400078e33ff */
[-C--:B------:R-:W-:Y:S01]  /*1080*/  SHF.R.U32.HI R7, RZ, R24.reuse, R7 ;  /* 0x00000018ff077219 */ /* 0x080fe20000011607 */
[----:B------:R-:W0:Y:S01]  /*1090*/  LDC R29, c[0x0][0x638] ;  /* 0x00018e00ff1d7b82 */ /* 0x000e220000000800 */
[----:B------:R-:W-:Y:S01]  /*10a0*/  SHF.L.U32 R12, R9, R24, RZ ;  /* 0x00000018090c7219 */ /* 0x000fe200000006ff */
[----:B------:R-:W-:-:S06]  /*10b0*/  IMAD.MOV.U32 R6, RZ, RZ, R22 ;  /* 0x000000ffff067224 */ /* 0x000fcc00078e0016 */
[----:B------:R-:W0:Y:S01]  /*10c0*/  LDC R30, c[0x0][0x610] ;  /* 0x00018400ff1e7b82 */ /* 0x000e220000000800 */
[----:B-1-3--:R-:W-:Y:S05]  /*10d0*/  @!P0 BRA `(.L_x_13) ;  /* 0x0000000000288947 */ /* 0x00afea0003800000 */
[----:B------:R-:W1:Y:S02]  /*10e0*/  LDC R11, c[0x0][0x64c] ;  /* 0x00019300ff0b7b82 */ /* 0x000e640000000800 */
[----:B-1----:R-:W-:-:S05]  /*10f0*/  IADD3 R11, P0, R22, R11, RZ ;  /* 0x0000000b160b7210 */ /* 0x002fca0007f1e0ff */
        /* <DEDUP_REMOVED lines=8> */
.L_x_13:
[----:B----4-:R-:W-:Y:S01]  /*1180*/  SHF.R.U64 R6, R6, R28, R7 ;  /* 0x0000001c06067219 */ /* 0x010fe20000001207 */
[----:B--2---:R-:W-:Y:S01]  /*1190*/  VIADD R7, R25, 0xffffffff ;  /* 0xffffffff19077836 */ /* 0x004fe20000000000 */
[----:B------:R-:W-:Y:S01]  /*11a0*/  LOP3.LUT R13, R32, R13, RZ, 0xc0, !PT ;  /* 0x0000000d200d7212 */ /* 0x000fe200078ec0ff */
[----:B------:R-:W-:Y:S02]  /*11b0*/  IMAD.MOV R15, RZ, RZ, -R15 ;  /* 0x000000ffff0f7224 */ /* 0x000fe400078e0a0f */
[----:B------:R-:W-:Y:S01]  /*11c0*/  IMAD.MOV R8, RZ, RZ, -R6 ;  /* 0x000000ffff087224 */ /* 0x000fe200078e0a06 */
[----:B------:R-:W-:Y:S01]  /*11d0*/  LOP3.LUT R7, R20, R7, RZ, 0xc0, !PT ;  /* 0x0000000714077212 */ /* 0x000fe200078ec0ff */
[----:B------:R-:W-:Y:S02]  /*11e0*/  IMAD R13, R12, R6, R13 ;  /* 0x000000060c0d7224 */ /* 0x000fe400078e020d */
[----:B------:R-:W-:Y:S02]  /*11f0*/  @P1 IMAD R2, R19, R15, R14 ;  /* 0x0000000f13021224 */ /* 0x000fe400078e020e */
[----:B0-----:R-:W-:-:S02]  /*1200*/  IMAD R6, R8, R29, R22 ;  /* 0x0000001d08067224 */ /* 0x001fc400078e0216 */
[----:B------:R-:W-:Y:S02]  /*1210*/  IMAD R2, R13, R30, R2 ;  /* 0x0000001e0d027224 */ /* 0x000fe400078e0202 */
[----:B------:R-:W-:Y:S02]  /*1220*/  IMAD R19, R6, R25, R7 ;  /* 0x0000001906137224 */ /* 0x000fe400078e0207 */
[----:B------:R-:W-:-:S03]  /*1230*/  IMAD.MOV.U32 R8, RZ, RZ, 0x1 ;  /* 0x00000001ff087424 */ /* 0x000fc600078e00ff */
[----:B------:R-:W-:Y:S02]  /*1240*/  SEL R22, R19, R2, !P1 ;  /* 0x0000000213167207 */ /* 0x000fe40004800000 */
[----:B------:R-:W-:Y:S01]  /*1250*/  SEL R19, R2, R19, !P1 ;  /* 0x0000001302137207 */ /* 0x000fe20004800000 */
[----:B------:R-:W-:-:S07]  /*1260*/  IMAD.MOV.U32 R2, RZ, RZ, R31 ;  /* 0x000000ffff027224 */ /* 0x000fce00078e001f */
.L_x_11:
[----:B------:R-:W-:Y:S05]  /*1270*/  @!P2 BRA `(.L_x_14) ;  /* 0x0000008c00f0a947 */ /* 0x000fea0003800000 */
[----:B------:R-:W-:-:S13]  /*1280*/  ISETP.GT.U32.AND P0, PT, R33, 0x1, PT ;  /* 0x000000012100780c */ /* 0x000fda0003f04070 */
[----:B------:R-:W-:Y:S05]  /*1290*/  @P0 EXIT ;  /* 0x000000000000094d */ /* 0x000fea0003800000 */
.L_x_15:
[----:B------:R-:W-:-:S08]  /*12a0*/  NOP ;  /* 0x0000000000007918 */ /* 0x000fd00000000000 */
[----:B------:R-:W1:Y:S02]  /*12b0*/  USETMAXREG.TRY_ALLOC.CTAPOOL UP0, 0xe8 ;  /* 0x000000e8000079c8 */ /* 0x000e640008000600 */
[----:B-1----:R-:W-:-:S13]  /*12c0*/  PLOP3.LUT P0, PT, PT, PT, UP0, 0x80, 0x0 ;  /* 0x000000000000781c */ /* 0x002fda0003f0f008 */
[----:B------:R-:W-:Y:S05]  /*12d0*/  @!P0 BRA `(.L_x_15) ;  /* 0xfffffffc00f08947 */ /* 0x000fea000383ffff */
[----:B------:R-:W-:-:S13]  /*12e0*/  LOP3.LUT P0, RZ, R8, 0xff, RZ, 0xc0, !PT ;  /* 0x000000ff08ff7812 */ /* 0x000fda000780c0ff */
[----:B------:R-:W-:Y:S05]  /*12f0*/  @!P0 EXIT ;  /* 0x000000000000894d */ /* 0x000fea0003800000 */
[----:B------:R-:W1:Y:S01]  /*1300*/  S2UR UR4, SR_CgaCtaId ;  /* 0x00000000000479c3 */ /* 0x000e620000008800 */
[----:B------:R-:W-:Y:S01]  /*1310*/  VIADD R6, R5, 0xffffffff ;  /* 0xffffffff05067836 */ /* 0x000fe20000000000 */
[----:B------:R-:W-:Y:S01]  /*1320*/  SHF.R.S32.HI R0, RZ, 0x1f, R3 ;  /* 0x0000001fff007819 */ /* 0x000fe20000011403 */
[----:B------:R-:W-:Y:S01]  /*1330*/  UMOV UR41, 0x400 ;  /* 0x0000040000297882 */ /* 0x000fe20000000000 */
[----:B------:R-:W-:Y:S01]  /*1340*/  UISETP.LT.AND UP0, UPT, UR40, 0x1, UPT ;  /* 0x000000012800788c */ /* 0x000fe2000bf01270 */
[----:B------:R-:W-:Y:S01]  /*1350*/  LOP3.LUT R172, R16, 0x1, RZ, 0xfc, !PT ;  /* 0x0000000110ac7812 */ /* 0x000fe200078efcff */
[----:B------:R-:W-:Y:S01]  /*1360*/  USHF.L.U32 UR44, UR40, 0x1, URZ ;  /* 0x00000001282c7899 */ /* 0x000fe2000800063f */
[----:B------:R-:W-:Y:S01]  /*1370*/  R2UR UR42, R6 ;  /* 0x00000000062a72ca */ /* 0x000fe200000e0000 */
[----:B------:R-:W-:Y:S01]  /*1380*/  USEL UR43, UR40, 0x1, UP0 ;  /* 0x00000001282b7887 */ /* 0x000fe20008000000 */
[CC--:B------:R-:W-:Y:S02]  /*1390*/  LEA.HI R4, R0.reuse, R3.reuse, RZ, 0x2 ;  /* 0x0000000300047211 */ /* 0x0c0fe400078f10ff */
[----:B------:R-:W-:Y:S01]  /*13a0*/  LEA.HI R0, R0, R3, RZ, 0x5 ;  /* 0x0000000300007211 */ /* 0x000fe200078f28ff */
[----:B------:R-:W-:Y:S01]  /*13b0*/  UIADD3 UR43, -UR43, UR40, URZ ;  /* 0x000000282b2b7290 */ /* 0x000fe2000fffe13f */
[----:B------:R-:W-:-:S02]  /*13c0*/  SHF.R.S32.HI R154, RZ, 0x2, R4 ;  /* 0x00000002ff9a7819 */ /* 0x000fc40000011404 */
[----:B------:R-:W-:Y:S02]  /*13d0*/  SHF.R.S32.HI R5, RZ, 0x1f, R4 ;  /* 0x0000001fff057819 */ /* 0x000fe40000011404 */
[----:B------:R-:W-:Y:S02]  /*13e0*/  LOP3.LUT R156, R4, 0xfffffffc, RZ, 0xc0, !PT ;  /* 0xfffffffc049c7812 */ /* 0x000fe400078ec0ff */
[----:B------:R-:W-:Y:S01]  /*13f0*/  LEA.HI R5, R5, R154, RZ, 0x3 ;  /* 0x0000009a05057211 */ /* 0x000fe200078f18ff */
[----:B------:R-:W-:Y:S01]  /*1400*/  USHF.L.U32 UR42, UR42, 0x3, URZ ;  /* 0x000000032a2a7899 */ /* 0x000fe2000800063f */
[----:B------:R-:W-:Y:S01]  /*1410*/  ISETP.NE.AND P0, PT, R6, RZ, PT ;  /* 0x000000ff0600720c */ /* 0x000fe20003f05270 */
[----:B------:R-:W-:Y:S01]  /*1420*/  IMAD.IADD R156, R3, 0x1, -R156 ;  /* 0x00000001039c7824 */ /* 0x000fe200078e0a9c */
[----:B------:R-:W-:Y:S01]  /*1430*/  LOP3.LUT R5, R5, 0xfffffff8, RZ, 0xc0, !PT ;  /* 0xfffffff805057812 */ /* 0x000fe200078ec0ff */
[----:B-1----:R-:W-:Y:S01]  /*1440*/  ULEA UR41, UR4, UR41, 0x18 ;  /* 0x0000002904297291 */ /* 0x002fe2000f8ec03f */
[----:B------:R-:W-:Y:S01]  /*1450*/  SEL R173, RZ, 0x1, P0 ;  /* 0x00000001ffad7807 */ /* 0x000fe20000000000 */
[----:B------:R-:W-:Y:S01]  /*1460*/  IMAD.U32 R158, RZ, RZ, UR42 ;  /* 0x0000002aff9e7e24 */ /* 0x000fe2000f8e00ff */
[----:B------:R-:W-:Y:S01]  /*1470*/  ULDC UR4, c[0x0][0x284] ;  /* 0x0000a10000047ab9 */ /* 0x000fe20000000800 */
[----:B------:R-:W-:Y:S01]  /*1480*/  IMAD.IADD R154, R154, 0x1, -R5 ;  /* 0x000000019a9a7824 */ /* 0x000fe200078e0a05 */
[----:B------:R-:W-:Y:S01]  /*1490*/  UIADD3 UR45, UR41, 0xc0, URZ ;  /* 0x000000c0292d7890 */ /* 0x000fe2000fffe03f */
[----:B------:R-:W-:-:S02]  /*14a0*/  SHF.R.S32.HI R5, RZ, 0x5, R0 ;  /* 0x00000005ff057819 */ /* 0x000fc40000011400 */
[C---:B------:R-:W-:Y:S02]  /*14b0*/  LOP3.LUT R160, R158.reuse, 0x8, RZ, 0xc0, !PT ;  /* 0x000000089ea07812 */ /* 0x040fe400078ec0ff */
[--C-:B------:R-:W-:Y:S01]  /*14c0*/  SHF.R.S32.HI R155, RZ, 0x1f, R154.reuse ;  /* 0x0000001fff9b7819 */ /* 0x100fe2000001149a */
[C-C-:B------:R-:W-:Y:S01]  /*14d0*/  IMAD R161, R5.reuse, -0x10, -R154.reuse ;  /* 0xfffffff005a17824 */ /* 0x140fe200078e0a9a */
[----:B------:R-:W-:Y:S01]  /*14e0*/  LOP3.LUT R158, R158, 0x8, RZ, 0xc, !PT ;  /* 0x000000089e9e7812 */ /* 0x000fe200078e0cff */
[----:B------:R-:W-:Y:S01]  /*14f0*/  IMAD.U32 R157, RZ, RZ, UR45 ;  /* 0x0000002dff9d7e24 */ /* 0x000fe2000f8e00ff */
[----:B------:R-:W-:Y:S01]  /*1500*/  LOP3.LUT R160, R160, 0x18, RZ, 0x3c, !PT ;  /* 0x00000018a0a07812 */ /* 0x000fe200078e3cff */
[----:B------:R-:W-:-:S04]  /*1510*/  IMAD.WIDE R154, R5, 0x10, R154 ;  /* 0x00000010059a7825 */ /* 0x000fc800078e029a */
[----:B------:R-:W-:Y:S02]  /*1520*/  VIADD R159, R157, UR42 ;  /* 0x0000002a9d9f7c36 */ /* 0x000fe40008000000 */
[----:B------:R-:W-:-:S07]  /*1530*/  VIADD R161, R161, UR4 ;  /* 0x00000004a1a17c36 */ /* 0x000fce0008000000 */
.L_x_291:
[----:B------:R-:W-:Y:S01]  /*1540*/  SHF.L.U32 R0, R173, 0x1f, RZ ;  /* 0x0000001fad007819 */ /* 0x000fe200000006ff */
[----:B------:R-:W-:Y:S02]  /*1550*/  ULDC UR4, c[0x0][0x28c] ;  /* 0x0000a30000047ab9 */ /* 0x000fe40000000800 */
[----:B------:R-:W-:Y:S01]  /*1560*/  ISETP.LT.AND P1, PT, RZ, UR4, PT ;  /* 0x00000004ff007c0c */ /* 0x000fe2000bf21270 */
[----:B------:R-:W1:Y:S02]  /*1570*/  SYNCS.PHASECHK.TRANS64.TRYWAIT P0, [R157+UR42], R0 ;  /* 0x000000009d0075a7 */ /* 0x000e64000800016a */
[----:B-1-34-:R-:W-:Y:S10]  /*1580*/  @!P0 BRA `(.L_x_16) ;  /* 0x000000a000208947 */ /* 0x01aff40003800000 */
.L_x_320:
[----:B------:R-:W-:Y:S05]  /*1590*/  @P1 BRA `(.L_x_17) ;  /* 0x0000000000401947 */ /* 0x000fea0003800000 */
[----:B-1----:R-:W-:Y:S01]  /*15a0*/  MOV R0, 0x0 ;  /* 0x0000000000007802 */ /* 0x002fe20000000f00 */
[----:B------:R-:W-:Y:S01]  /*15b0*/  ULDC.64 UR4, c[0x4][0x68] ;  /* 0x01001a0000047ab9 */ /* 0x000fe20000000a00 */
[----:B------:R-:W-:Y:S01]  /*15c0*/  ULDC.64 UR6, c[0x4][0x8] ;  /* 0x0100020000067ab9 */ /* 0x000fe20000000a00 */
[----:B------:R-:W-:Y:S01]  /*15d0*/  IMAD.U32 R4, RZ, RZ, UR4 ;  /* 0x00000004ff047e24 */ /* 0x000fe2000f8e00ff */
[----:B------:R1:W2:Y:S01]  /*15e0*/  LDC.64 R14, c[0x4][R0] ;  /* 0x01000000000e7b82 */ /* 0x0002a20000000a00 */
[----:B------:R-:W-:Y:S01]  /*15f0*/  IMAD.U32 R5, RZ, RZ, UR5 ;  /* 0x00000005ff057e24 */ /* 0x000fe2000f8e00ff */
[----:B------:R-:W-:Y:S01]  /*1600*/  ULDC.64 UR4, c[0x4][0x70] ;  /* 0x01001c0000047ab9 */ /* 0x000fe20000000a00 */
[----:B------:R-:W-:Y:S02]  /*1610*/  IMAD.U32 R10, RZ, RZ, UR6 ;  /* 0x00000006ff0a7e24 */ /* 0x000fe4000f8e00ff */
[----:B------:R-:W-:Y:S02]  /*1620*/  IMAD.U32 R6, RZ, RZ, UR4 ;  /* 0x00000004ff067e24 */ /* 0x000fe4000f8e00ff */
[----:B------:R-:W-:-:S02]  /*1630*/  IMAD.U32 R7, RZ, RZ, UR5 ;  /* 0x00000005ff077e24 */ /* 0x000fc4000f8e00ff */
[----:B------:R-:W-:Y:S02]  /*1640*/  IMAD.U32 R11, RZ, RZ, UR7 ;  /* 0x00000007ff0b7e24 */ /* 0x000fe4000f8e00ff */
[----:B------:R-:W-:Y:S02]  /*1650*/  IMAD.MOV.U32 R8, RZ, RZ, 0x1e1 ;  /* 0x000001e1ff087424 */ /* 0x000fe400078e00ff */
[----:B0-----:R-:W-:Y:S02]  /*1660*/  IMAD.MOV.U32 R12, RZ, RZ, 0x1 ;  /* 0x00000001ff0c7424 */ /* 0x001fe400078e00ff */
[----:B-1----:R-:W-:-:S07]  /*1670*/  IMAD.MOV.U32 R13, RZ, RZ, RZ ;  /* 0x000000ffff0d7224 */ /* 0x002fce00078e00ff */
[----:B------:R-:W-:-:S07]  /*1680*/  LEPC R20, `(.L_x_17) ;  /* 0x000000001014794e */ /* 0x000fce0000000000 */
[----:B--2--5:R-:W-:Y:S05]  /*1690*/  CALL.ABS.NOINC R14 ;  /* 0x000000000e007343 */ /* 0x024fea0003c00000 */
.L_x_17:
[----:B------:R-:W-:-:S13]  /*16a0*/  ISETP.NE.AND P0, PT, R172, 0x3, PT ;  /* 0x00000003ac00780c */ /* 0x000fda0003f05270 */
[----:B------:R-:W-:Y:S05]  /*16b0*/  @!P0 BRA `(.L_x_18) ;  /* 0x0000000000048947 */ /* 0x000fea0003800000 */
[----:B------:R-:W-:Y:S01]  /*16c0*/  BPT.TRAP 0x1 ;  /* 0x000000040000795c */ /* 0x000fe20000300000 */
.L_x_18:
[----:B------:R-:W-:Y:S02]  /*16d0*/  IMAD.U32 R3, RZ, RZ, UR39 ;  /* 0x00000027ff037e24 */ /* 0x000fe4000f8e00ff */
[----:B-1----:R-:W-:-:S03]  /*16e0*/  IMAD.U32 R0, RZ, RZ, UR38 ;  /* 0x00000026ff007e24 */ /* 0x002fc6000f8e00ff */
[----:B------:R-:W-:Y:S02]  /*16f0*/  LEA R3, R3, UR41, 0x3 ;  /* 0x0000002903037c11 */ /* 0x000fe4000f8e18ff */
[----:B------:R-:W-:-:S04]  /*1700*/  SHF.L.U32 R0, R0, 0x1f, RZ ;  /* 0x0000001f00007819 */ /* 0x000fc800000006ff */
[----:B------:R1:W2:Y:S01]  /*1710*/  SYNCS.PHASECHK.TRANS64.TRYWAIT P1, [R3+URZ], R0 ;  /* 0x00000000030075a7 */ /* 0x0002a2000802017f */
[----:B------:R-:W-:Y:S05]  /*1720*/  @!P0 BRA `(.L_x_19) ;  /* 0x0000000000048947 */ /* 0x000fea0003800000 */
[----:B------:R-:W-:Y:S01]  /*1730*/  BPT.TRAP 0x1 ;  /* 0x000000040000795c */ /* 0x000fe20000300000 */
.L_x_19:
[----:B------:R-:W-:-:S05]  /*1740*/  IMAD.U32 R4, RZ, RZ, UR43 ;  /* 0x0000002bff047e24 */ /* 0x000fca000f8e00ff */
[----:B------:R-:W-:Y:S01]  /*1750*/  ISETP.GE.AND P2, PT, R4, 0x1, PT ;  /* 0x000000010400780c */ /* 0x000fe20003f46270 */
[----:B--2---:R-:W-:-:S12]  /*1760*/  @P1 BRA `(.L_x_20) ;  /* 0x0000000000081947 */ /* 0x004fd80003800000 */
[----:B------:R-:W2:Y:S02]  /*1770*/  SYNCS.PHASECHK.TRANS64.TRYWAIT P1, [R3+URZ], R0 ;  /* 0x00000000030075a7 */ /* 0x000ea4000802017f */
[----:B--2---:R-:W-:Y:S05]  /*1780*/  @!P1 BRA `(.L_x_21) ;  /* 0x0000009c00b49947 */ /* 0x004fea0003800000 */
.L_x_20:
[----:B------:R-:W-:Y:S05]  /*1790*/  WARPSYNC.ALL ;  /* 0x0000000000007948 */ /* 0x000fea0003800000 */
[----:B------:R-:W-:Y:S01]  /*17a0*/  UIADD3 UR5, UR41, 0xb180, URZ ;  /* 0x0000b18029057890 */ /* 0x000fe2000fffe03f */
[----:B------:R-:W-:Y:S01]  /*17b0*/  WARPGROUP.ARRIVE ;  /* 0x00000000000079c5 */ /* 0x000fe20000000000 */
[----:B------:R-:W-:Y:S02]  /*17c0*/  UIADD3 UR4, UR41, 0x180, URZ ;  /* 0x0000018029047890 */ /* 0x000fe4000fffe03f */
[----:B------:R-:W-:Y:S02]  /*17d0*/  USHF.R.U32.HI UR5, URZ, 0x4, UR5 ;  /* 0x000000043f057899 */ /* 0x000fe40008011605 */
[----:B------:R-:W-:-:S02]  /*17e0*/  USHF.R.U32.HI UR4, URZ, 0x4, UR4 ;  /* 0x000000043f047899 */ /* 0x000fc40008011604 */
[----:B------:R-:W-:Y:S02]  /*17f0*/  ULOP3.LUT UR5, UR5, 0x3fff, URZ, 0xc0, !UPT ;  /* 0x00003fff05057892 */ /* 0x000fe4000f8ec03f */
[----:B------:R-:W-:Y:S02]  /*1800*/  ULOP3.LUT UR8, UR4, 0x3fff, URZ, 0xc0, !UPT ;  /* 0x00003fff04087892 */ /* 0x000fe4000f8ec03f */
[----:B------:R-:W-:Y:S02]  /*1810*/  ULOP3.LUT UR11, UR5, 0x10000, URZ, 0xfc, !UPT ;  /* 0x00010000050b7892 */ /* 0x000fe4000f8efc3f */
[----:B------:R-:W-:Y:S02]  /*1820*/  ULEA UR4, UR39, UR8, 0x8 ;  /* 0x0000000827047291 */ /* 0x000fe4000f8e403f */
[----:B------:R-:W-:Y:S01]  /*1830*/  ULEA UR6, UR39, UR11, 0xa ;  /* 0x0000000b27067291 */ /* 0x000fe2000f8e503f */
[----:B------:R-:W-:Y:S01]  /*1840*/  UMOV UR5, 0x40000040 ;  /* 0x4000004000057882 */ /* 0x000fe20000000000 */
[----:B------:R-:W-:-:S07]  /*1850*/  UMOV UR7, 0x80000020 ;  /* 0x8000002000077882 */ /* 0x000fce0000000000 */
[----:B------:R-:W-:Y:S01]  /*1860*/  HGMMA.64x256x16.F32 R24, gdesc[UR4].tnspA, RZ, !UPT, gsb0 ;  /* 0x23e00000041879f0 */ /* 0x000fe2000c0008ff */
[----:B------:R-:W-:Y:S02]  /*1870*/  UIADD3 UR4, UR4, 0x80, URZ ;  /* 0x0000008004047890 */ /* 0x000fe4000fffe03f */
[----:B------:R-:W-:Y:S01]  /*1880*/  UIADD3 UR6, UR6, 0x2, URZ ;  /* 0x0000000206067890 */ /* 0x000fe2000fffe03f */
[----:B------:R-:W-:Y:S01]  /*1890*/  UMOV UR5, 0x40000040 ;  /* 0x4000004000057882 */ /* 0x000fe20000000000 */
[----:B------:R-:W-:Y:S01]  /*18a0*/  UMOV UR7, 0x80000020 ;  /* 0x8000002000077882 */ /* 0x000fe20000000000 */
[----:B------:R-:W-:Y:S02]  /*18b0*/  WARPGROUP.DEPBAR.LE gsb0, 0x0 ;  /* 0x00008000000079c5 */ /* 0x000fe40000010000 */
[----:B------:R-:W-:-:S15]  /*18c0*/  WARPGROUP.ARRIVE ;  /* 0x00000000000079c5 */ /* 0x000fde0000000000 */
[----:B------:R-:W-:-:S05]  /*18d0*/  NOP ;  /* 0x0000000000007918 */ /* 0x000fca0000000000 */
[----:B------:R-:W-:Y:S03]  /*18e0*/  HGMMA.64x256x16.F32 R24, gdesc[UR4].tnspA, R24, gsb0 ;  /* 0x23e00000041879f0 */ /* 0x000fe60008000818 */
[----:B------:R-:W-:Y:S02]  /*18f0*/  WARPGROUP.DEPBAR.LE gsb0, 0x0 ;  /* 0x00008000000079c5 */ /* 0x000fe40000010000 */
[----:B------:R-:W-:Y:S05]  /*1900*/  @!P2 BRA `(.L_x_22) ;  /* 0x0000000000d4a947 */ /* 0x000fea0003800000 */
[----:B------:R-:W-:Y:S01]  /*1910*/  UIADD3 UR4, UR39, 0x1, URZ ;  /* 0x0000000127047890 */ /* 0x000fe2000fffe03f */
[----:B-12---:R-:W-:Y:S01]  /*1920*/  IMAD.U32 R0, RZ, RZ, UR43 ;  /* 0x0000002bff007e24 */ /* 0x006fe2000f8e00ff */
[----:B------:R-:W-:Y:S02]  /*1930*/  UMOV UR10, UR39 ;  /* 0x00000027000a7c82 */ /* 0x000fe40008000000 */
[----:B------:R-:W-:-:S04]  /*1940*/  UISETP.NE.AND UP0, UPT, UR4, 0xb, UPT ;  /* 0x0000000b0400788c */ /* 0x000fc8000bf05270 */
[----:B------:R-:W-:Y:S02]  /*1950*/  USEL UR5, URZ, 0x1, UP0 ;  /* 0x000000013f057887 */ /* 0x000fe40008000000 */
[----:B------:R-:W-:Y:S02]  /*1960*/  USEL UR9, UR4, URZ, UP0 ;  /* 0x0000003f04097287 */ /* 0x000fe40008000000 */
[----:B------:R-:W-:-:S06]  /*1970*/  ULOP3.LUT UR5, UR38, UR5, URZ, 0x3c, !UPT ;  /* 0x0000000526057292 */ /* 0x000fcc000f8e3c3f */
[----:B------:R-:W-:-:S07]  /*1980*/  IMAD.U32 R5, RZ, RZ, UR5 ;  /* 0x00000005ff057e24 */ /* 0x000fce000f8e00ff */
.L_x_29:
[----:B-12---:R-:W-:Y:S05]  /*1990*/  @!P0 BRA `(.L_x_23) ;  /* 0x0000000000048947 */ /* 0x006fea0003800000 */
[----:B------:R-:W-:Y:S01]  /*19a0*/  BPT.TRAP 0x1 ;  /* 0x000000040000795c */ /* 0x000fe20000300000 */
.L_x_23:
[----:B------:R-:W-:Y:S01]  /*19b0*/  ULEA UR4, UR9, UR41, 0x3 ;  /* 0x0000002909047291 */ /* 0x000fe2000f8e183f */
[----:B------:R-:W-:-:S08]  /*19c0*/  SHF.L.U32 R3, R5, 0x1f, RZ ;  /* 0x0000001f05037819 */ /* 0x000fd000000006ff */
[----:B------:R1:W2:Y:S01]  /*19d0*/  SYNCS.PHASECHK.TRANS64.TRYWAIT P1, [UR4], R3 ;  /* 0x00000003ff0075a7 */ /* 0x0002a20008020144 */
[----:B------:R-:W-:Y:S05]  /*19e0*/  @!P0 BRA `(.L_x_24) ;  /* 0x0000000000048947 */ /* 0x000fea0003800000 */
[----:B------:R-:W-:Y:S01]  /*19f0*/  BPT.TRAP 0x1 ;  /* 0x000000040000795c */ /* 0x000fe20000300000 */
.L_x_24:
[----:B--2---:R-:W-:Y:S05]  /*1a00*/  @P1 BRA `(.L_x_25) ;  /* 0x0000000000081947 */ /* 0x004fea0003800000 */
[----:B------:R-:W2:Y:S02]  /*1a10*/  SYNCS.PHASECHK.TRANS64.TRYWAIT P1, [UR4], R3 ;  /* 0x00000003ff0075a7 */ /* 0x000ea40008020144 */
[----:B--2---:R-:W-:Y:S05]  /*1a20*/  @!P1 BRA `(.L_x_26) ;  /* 0x0000009c00209947 */ /* 0x004fea0003800000 */
.L_x_25:
[----:B------:R-:W-:Y:S01]  /*1a30*/  ULEA UR4, UR9, UR8, 0x8 ;  /* 0x0000000809047291 */ /* 0x000fe2000f8e403f */
[----:B------:R-:W-:Y:S01]  /*1a40*/  WARPGROUP.ARRIVE ;  /* 0x00000000000079c5 */ /* 0x000fe20000000000 */
[----:B------:R-:W-:Y:S01]  /*1a50*/  ULEA UR6, UR9, UR11, 0xa ;  /* 0x0000000b09067291 */ /* 0x000fe2000f8e503f */
[----:B------:R-:W-:Y:S01]  /*1a60*/  UMOV UR5, 0x40000040 ;  /* 0x4000004000057882 */ /* 0x000fe20000000000 */
[----:B------:R-:W-:-:S07]  /*1a70*/  UMOV UR7, 0x80000020 ;  /* 0x8000002000077882 */ /* 0x000fce0000000000 */
[----:B------:R-:W-:Y:S01]  /*1a80*/  HGMMA.64x256x16.F32 R24, gdesc[UR4].tnspA, R24, gsb0 ;  /* 0x23e00000041879f0 */ /* 0x000fe20008000818 */
        /* <DEDUP_REMOVED lines=10> */
[----:B------:R-:W-:Y:S01]  /*1b30*/  BPT.TRAP 0x1 ;  /* 0x000000040000795c */ /* 0x000fe20000300000 */
.L_x_27:
[----:B------:R-:W-:Y:S01]  /*1b40*/  ULEA UR4, UR10, UR41, 0x3 ;  /* 0x000000290a047291 */ /* 0x000fe2000f8e183f */
[----:B------:R-:W-:-:S03]  /*1b50*/  ISETP.GT.U32.AND P1, PT, R16, 0x1, PT ;  /* 0x000000011000780c */ /* 0x000fc60003f24070 */
[----:B------:R-:W-:-:S04]  /*1b60*/  UIADD3 UR4, UR4, 0x58, URZ ;  /* 0x0000005804047890 */ /* 0x000fc8000fffe03f */
[----:B------:R-:W-:-:S09]  /*1b70*/  UPRMT UR4, URZ, 0x654, UR4 ;  /* 0x000006543f047896 */ /* 0x000fd20008000004 */
[----:B------:R-:W-:Y:S01]  /*1b80*/  SYNCS.ARRIVE.TRANS64.RED.A1T0 RZ, [UR4], RZ ;  /* 0x000000ffffff79a7 */ /* 0x000fe20008100404 */
[----:B------:R-:W-:Y:S05]  /*1b90*/  @P1 BRA `(.L_x_28) ;  /* 0x0000000000041947 */ /* 0x000fea0003800000 */
[----:B------:R-:W-:Y:S01]  /*1ba0*/  BPT.TRAP 0x1 ;  /* 0x000000040000795c */ /* 0x000fe20000300000 */
.L_x_28:
[----:B------:R-:W-:Y:S01]  /*1bb0*/  UIADD3 UR9, UR9, 0x1, URZ ;  /* 0x0000000109097890 */ /* 0x000fe2000fffe03f */
[C---:B------:R-:W-:Y:S01]  /*1bc0*/  ISETP.GT.AND P1, PT, R0.reuse, 0x1, PT ;  /* 0x000000010000780c */ /* 0x040fe20003f24270 */
[----:B------:R-:W-:Y:S01]  /*1bd0*/  UIADD3 UR10, UR10, 0x1, URZ ;  /* 0x000000010a0a7890 */ /* 0x000fe2000fffe03f */
[----:B------:R-:W-:Y:S01]  /*1be0*/  VIADD R0, R0, 0xffffffff ;  /* 0xffffffff00007836 */ /* 0x000fe20000000000 */
[----:B------:R-:W-:Y:S02]  /*1bf0*/  UISETP.NE.AND UP0, UPT, UR9, 0xb, UPT ;  /* 0x0000000b0900788c */ /* 0x000fe4000bf05270 */
[----:B------:R-:W-:Y:S02]  /*1c00*/  UISETP.NE.AND UP1, UPT, UR10, 0xb, UPT ;  /* 0x0000000b0a00788c */ /* 0x000fe4000bf25270 */
[----:B------:R-:W-:Y:S02]  /*1c10*/  USEL UR4, URZ, 0x1, UP0 ;  /* 0x000000013f047887 */ /* 0x000fe40008000000 */
[----:B------:R-:W-:-:S02]  /*1c20*/  USEL UR9, UR9, URZ, UP0 ;  /* 0x0000003f09097287 */ /* 0x000fc40008000000 */
[----:B------:R-:W-:Y:S02]  /*1c30*/  USEL UR10, UR10, URZ, UP1 ;  /* 0x0000003f0a0a7287 */ /* 0x000fe40008800000 */
[----:B------:R-:W-:Y:S01]  /*1c40*/  LOP3.LUT R5, R5, UR4, RZ, 0x3c, !PT ;  /* 0x0000000405057c12 */ /* 0x000fe2000f8e3cff */
[----:B------:R-:W-:Y:S09]  /*1c50*/  @P1 BRA `(.L_x_29) ;  /* 0xfffffffc004c1947 */ /* 0x000ff2000383ffff */
.L_x_22:
[----:B-12---:R-:W1:Y:S01]  /*1c60*/  LDC R0, c[0x0][0x28c] ;  /* 0x0000a300ff007b82 */ /* 0x006e620000000800 */
[----:B------:R2:W-:Y:S01]  /*1c70*/  SYNCS.ARRIVE.TRANS64.A1T0 RZ, [R158+UR45], RZ ;  /* 0x000000ff9eff79a7 */ /* 0x0005e2000810002d */
[----:B-1----:R-:W-:-:S13]  /*1c80*/  ISETP.GE.AND P1, PT, R0, 0x1, PT ;  /* 0x000000010000780c */ /* 0x002fda0003f26270 */
[----:B--2---:R-:W-:Y:S05]  /*1c90*/  @!P1 BRA `(.L_x_30) ;  /* 0x0000000000349947 */ /* 0x004fea0003800000 */
[----:B------:R-:W-:Y:S05]  /*1ca0*/  @!P0 BRA `(.L_x_31) ;  /* 0x0000000000048947 */ /* 0x000fea0003800000 */
[----:B------:R-:W-:Y:S01]  /*1cb0*/  BPT.TRAP 0x1 ;  /* 0x000000040000795c */ /* 0x000fe20000300000 */
.L_x_31:
[----:B------:R-:W-:Y:S01]  /*1cc0*/  UIADD3 UR6, UR43, UR39, URZ ;  /* 0x000000272b067290 */ /* 0x000fe2000fffe03f */
[----:B------:R-:W-:-:S03]  /*1cd0*/  ISETP.GT.U32.AND P0, PT, R16, 0x1, PT ;  /* 0x000000011000780c */ /* 0x000fc60003f04070 */
[----:B------:R-:W-:-:S04]  /*1ce0*/  UIMAD.WIDE.U32 UR4, UR6, -0x45d1745d, URZ ;  /* 0xba2e8ba3060478a5 */ /* 0x000fc8000f8e003f */
[----:B------:R-:W-:-:S04]  /*1cf0*/  USHF.R.U32.HI UR4, URZ, 0x3, UR5 ;  /* 0x000000033f047899 */ /* 0x000fc80008011605 */
[----:B------:R-:W-:-:S04]  /*1d00*/  UIMAD UR6, UR4, -0xb, UR6 ;  /* 0xfffffff5040678a4 */ /* 0x000fc8000f8e0206 */
[----:B------:R-:W-:-:S04]  /*1d10*/  ULEA UR6, UR6, UR41, 0x3 ;  /* 0x0000002906067291 */ /* 0x000fc8000f8e183f */
[----:B------:R-:W-:-:S04]  /*1d20*/  UIADD3 UR6, UR6, 0x58, URZ ;  /* 0x0000005806067890 */ /* 0x000fc8000fffe03f */
[----:B------:R-:W-:-:S09]  /*1d30*/  UPRMT UR6, URZ, 0x654, UR6 ;  /* 0x000006543f067896 */ /* 0x000fd20008000006 */
[----:B------:R-:W-:Y:S01]  /*1d40*/  SYNCS.ARRIVE.TRANS64.RED.A1T0 RZ, [UR6], RZ ;  /* 0x000000ffffff79a7 */ /* 0x000fe20008100406 */
[----:B------:R-:W-:Y:S05]  /*1d50*/  @P0 BRA `(.L_x_30) ;  /* 0x0000000000040947 */ /* 0x000fea0003800000 */
[----:B------:R-:W-:Y:S01]  /*1d60*/  BPT.TRAP 0x1 ;  /* 0x000000040000795c */ /* 0x000fe20000300000 */
.L_x_30:
[----:B------:R-:W-:Y:S01]  /*1d70*/  SHF.L.U32 R0, R173, 0x1f, RZ ;  /* 0x0000001fad007819 */ /* 0x000fe200000006ff */
[----:B------:R-:W-:Y:S01]  /*1d80*/  UIADD3 UR39, UR44, UR39, URZ ;  /* 0x000000272c277290 */ /* 0x000fe2000fffe03f */
[----:B------:R-:W1:Y:S01]  /*1d90*/  LDC R15, c[0x0][0x288] ;  /* 0x0000a200ff0f7b82 */ /* 0x000e620000000800 */
[----:B------:R-:W-:Y:S01]  /*1da0*/  UISETP.GE.U32.AND UP1, UPT, UR44, 0xb, UPT ;  /* 0x0000000b2c00788c */ /* 0x000fe2000bf26070 */
[----:B------:R-:W-:Y:S01]  /*1db0*/  IMAD.SHL.U32 R8, R156, 0x2, RZ ;  /* 0x000000029c087824 */ /* 0x000fe200078e00ff */
[----:B------:R-:W-:Y:S02]  /*1dc0*/  UISETP.GT.U32.AND UP0, UPT, UR39, 0xa, UPT ;  /* 0x0000000a2700788c */ /* 0x000fe4000bf04070 */
[----:B------:R-:W-:Y:S02]  /*1dd0*/  UIMAD.WIDE.U32 UR4, UR39, -0x45d1745d, URZ ;  /* 0xba2e8ba3270478a5 */ /* 0x000fe4000f8e003f */
[----:B------:R-:W-:Y:S01]  /*1de0*/  UISETP.LT.U32.AND UP0, UPT, UR44, 0xb, UP0 ;  /* 0x0000000b2c00788c */ /* 0x000fe20008701070 */
[----:B------:R-:W2:Y:S01]  /*1df0*/  SYNCS.PHASECHK.TRANS64.TRYWAIT P0, [R157+UR42+0x10], R0 ;  /* 0x000010009d0075a7 */ /* 0x000ea2000800016a */
[----:B------:R-:W-:Y:S01]  /*1e00*/  USHF.R.U32.HI UR4, URZ, 0x3, UR5 ;  /* 0x000000033f047899 */ /* 0x000fe20008011605 */
[----:B------:R-:W-:Y:S01]  /*1e10*/  SHF.R.S32.HI R9, RZ, 0x1f, R8 ;  /* 0x0000001fff097819 */ /* 0x000fe20000011408 */
[----:B------:R-:W-:-:S02]  /*1e20*/  USEL UR6, URZ, 0x1, !UP0 ;  /* 0x000000013f067887 */ /* 0x000fc4000c000000 */
[----:B------:R-:W-:Y:S02]  /*1e30*/  UIMAD UR39, UR4, -0xb, UR39 ;  /* 0xfffffff5042778a4 */ /* 0x000fe4000f8e0227 */
[----:B------:R-:W-:-:S04]  /*1e40*/  ULOP3.LUT UR38, UR38, UR6, URZ, 0x3c, !UPT ;  /* 0x0000000626267292 */ /* 0x000fc8000f8e3c3f */
[----:B------:R-:W-:Y:S01]  /*1e50*/  @UP1 ULOP3.LUT UR38, UR38, 0x1, UR4, 0x78, !UPT ;  /* 0x0000000126261892 */ /* 0x000fe2000f8e7804 */
[----:B-12---:R-:W-:Y:S11]  /*1e60*/  @!P0 BRA `(.L_x_32) ;  /* 0x0000009800288947 */ /* 0x006ff60003800000 */
.L_x_321:
[----:B------:R-:W-:Y:S01]  /*1e70*/  IMAD.SHL.U32 R14, R19, 0x40, RZ ;  /* 0x00000040130e7824 */ /* 0x000fe200078e00ff */
[----:B------:R-:W-:Y:S01]  /*1e80*/  ULDC UR6, c[0x0][0x284] ;  /* 0x0000a10000067ab9 */ /* 0x000fe20000000800 */
[----:B0-----:R-:W-:Y:S01]  /*1e90*/  IMAD.SHL.U32 R12, R22, 0x100, RZ ;  /* 0x00000100160c7824 */ /* 0x001fe200078e00ff */
[----:B------:R-:W-:Y:S01]  /*1ea0*/  SHF.R.S32.HI R165, RZ, 0x1f, R2 ;  /* 0x0000001fffa57819 */ /* 0x000fe20000011402 */
[----:B------:R-:W-:Y:S01]  /*1eb0*/  ULDC.64 UR4, c[0x0][0x5d0] ;  /* 0x0001740000047ab9 */ /* 0x000fe20000000a00 */
[----:B------:R-:W-:Y:S01]  /*1ec0*/  ISETP.GE.AND P0, PT, R14, UR6, PT ;  /* 0x000000060e007c0c */ /* 0x000fe2000bf06270 */
[----:B------:R-:W-:Y:S01]  /*1ed0*/  IMAD.WIDE.U32 R4, R2, UR4, R8 ;  /* 0x0000000402047c25 */ /* 0x000fe2000f8e0008 */
[----:B------:R-:W-:Y:S02]  /*1ee0*/  SHF.R.S32.HI R13, RZ, 0x1f, R12 ;  /* 0x0000001fff0d7819 */ /* 0x000fe4000001140c */
[C---:B------:R-:W-:Y:S01]  /*1ef0*/  ISETP.GE.OR P0, PT, R12.reuse, R15, P0 ;  /* 0x0000000f0c00720c */ /* 0x040fe20000706670 */
[----:B------:R-:W-:Y:S01]  /*1f00*/  IMAD R3, R165, UR4, RZ ;  /* 0x00000004a5037c24 */ /* 0x000fe2000f8e02ff */
[----:B------:R-:W-:-:S03]  /*1f10*/  IADD3 R6, P1, R12, R4, RZ ;  /* 0x000000040c067210 */ /* 0x000fc60007f3e0ff */
[----:B------:R-:W-:-:S05]  /*1f20*/  IMAD R3, R2, UR5, R3 ;  /* 0x0000000502037c24 */ /* 0x000fca000f8e0203 */
[----:B------:R-:W-:-:S03]  /*1f30*/  IADD3.X R7, R13, R5, R3, P1, !PT ;  /* 0x000000050d077210 */ /* 0x000fc60000ffe403 */
[----:B------:R-:W-:Y:S05]  /*1f40*/  @P0 BRA `(.L_x_33) ;  /* 0x0000007c000c0947 */ /* 0x000fea0003800000 */
[----:B------:R-:W0:Y:S01]  /*1f50*/  LDC.64 R10, c[0x0][0x5c8] ;  /* 0x00017200ff0a7b82 */ /* 0x000e220000000a00 */
[----:B-----5:R-:W-:Y:S01]  /*1f60*/  FSETP.NEU.AND P0, PT, R152, RZ, PT ;  /* 0x000000ff9800720b */ /* 0x020fe20003f0d000 */
[----:B------:R-:W-:Y:S01]  /*1f70*/  IMAD R3, R156, -0x2, R15 ;  /* 0xfffffffe9c037824 */ /* 0x000fe200078e020f */
[----:B------:R-:W-:Y:S01]  /*1f80*/  BSSY B0, `(.L_x_33) ;  /* 0x00007bf000007945 */ /* 0x000fe20003800000 */
[----:B------:R-:W-:-:S04]  /*1f90*/  IMAD.WIDE R162, R19, 0x40, R154 ;  /* 0x0000004013a27825 */ /* 0x000fc800078e029a */
[----:B-1----:R-:W-:Y:S02]  /*1fa0*/  IMAD.IADD R0, R3, 0x1, -R12 ;  /* 0x0000000103007824 */ /* 0x002fe400078e0a0c */
[----:B------:R-:W-:-:S03]  /*1fb0*/  IMAD.IADD R3, R161, 0x1, -R14 ;  /* 0x00000001a1037824 */ /* 0x000fc600078e0a0e */
[----:B------:R-:W-:-:S04]  /*1fc0*/  ISETP.GT.AND P2, PT, R0, RZ, PT ;  /* 0x000000ff0000720c */ /* 0x000fc80003f44270 */
[----:B------:R-:W-:Y:S01]  /*1fd0*/  ISETP.GT.AND P1, PT, R3, RZ, P2 ;  /* 0x000000ff0300720c */ /* 0x000fe20001724270 */
[-C--:B0-----:R-:W-:Y:S02]  /*1fe0*/  IMAD R4, R163, R10.reuse, RZ ;  /* 0x0000000aa3047224 */ /* 0x081fe400078e02ff */
[----:B------:R-:W-:-:S04]  /*1ff0*/  IMAD.WIDE.U32 R6, R162, R10, R6 ;  /* 0x0000000aa2067225 */ /* 0x000fc800078e0006 */
[----:B------:R-:W-:-:S04]  /*2000*/  IMAD R5, R162, R11, R4 ;  /* 0x0000000ba2057224 */ /* 0x000fc800078e0204 */
[----:B------:R-:W-:Y:S01]  /*2010*/  IMAD.IADD R179, R7, 0x1, R5 ;  /* 0x0000000107b37824 */ /* 0x000fe200078e0205 */
[----:B------:R-:W-:Y:S06]  /*2020*/  @!P0 BRA `(.L_x_34) ;  /* 0x0000005400a08947 */ /* 0x000fec0003800000 */
[----:B------:R-:W0:Y:S01]  /*2030*/  LDC.64 R20, c[0x0][0x5b8] ;  /* 0x00016e00ff147b82 */ /* 0x000e220000000a00 */
[----:B------:R-:W-:-:S07]  /*2040*/  ULDC.64 UR4, c[0x0][0x5c0] ;  /* 0x0001700000047ab9 */ /* 0x000fce0000000a00 */
[----:B------:R-:W1:Y:S08]  /*2050*/  LDC.64 R166, c[0x0][0x5b0] ;  /* 0x00016c00ffa67b82 */ /* 0x000e700000000a00 */
[----:B------:R-:W2:Y:S01]  /*2060*/  LDC.64 R14, c[0x0][0x5a8] ;  /* 0x00016a00ff0e7b82 */ /* 0x000ea20000000a00 */
[-C--:B0-----:R-:W-:Y:S02]  /*2070*/  IMAD R7, R165, R20.reuse, RZ ;  /* 0x00000014a5077224 */ /* 0x081fe400078e02ff */
[----:B------:R-:W-:-:S04]  /*2080*/  IMAD.WIDE.U32 R4, R2, R20, R8 ;  /* 0x0000001402047225 */ /* 0x000fc800078e0008 */
[----:B------:R-:W-:Y:S01]  /*2090*/  IMAD R175, R2, R21, R7 ;  /* 0x0000001502af7224 */ /* 0x000fe200078e0207 */
[----:B------:R-:W-:Y:S01]  /*20a0*/  IADD3 R164, P0, R12, R4, RZ ;  /* 0x000000040ca47210 */ /* 0x000fe20007f1e0ff */
[----:B-1----:R-:W-:-:S03]  /*20b0*/  IMAD R4, R163, R166, RZ ;  /* 0x000000a6a3047224 */ /* 0x002fc600078e02ff */
[----:B------:R-:W-:Y:S01]  /*20c0*/  IADD3.X R165, R13, R5, R175, P0, !PT ;  /* 0x000000050da57210 */ /* 0x000fe200007fe4af */
[C---:B------:R-:W-:Y:S02]  /*20d0*/  IMAD R177, R162.reuse, R167, R4 ;  /* 0x000000a7a2b17224 */ /* 0x040fe400078e0204 */
[----:B------:R-:W-:-:S04]  /*20e0*/  IMAD.WIDE.U32 R4, R162, R166, R164 ;  /* 0x000000a6a2047225 */ /* 0x000fc800078e00a4 */
[----:B------:R-:W-:Y:S01]  /*20f0*/  IMAD.IADD R5, R5, 0x1, R177 ;  /* 0x0000000105057824 */ /* 0x000fe200078e02b1 */
[----:B--2---:R-:W-:-:S04]  /*2100*/  LEA R168, P0, R4, R14, 0x1 ;  /* 0x0000000e04a87211 */ /* 0x004fc800078008ff */
[----:B------:R-:W-:-:S05]  /*2110*/  LEA.HI.X R169, R4, R15, R5, 0x1, P0 ;  /* 0x0000000f04a97211 */ /* 0x000fca00000f0c05 */
[----:B------:R0:W2:Y:S01]  /*2120*/  @P1 LDG.E.LTC128B.U16 R19, desc[UR36][R168.64] ;  /* 0x00000024a8131981 */ /* 0x0000a2000c1e1520 */
[----:B------:R-:W-:Y:S01]  /*2130*/  IMAD.WIDE.U32 R4, R162, R166, R12 ;  /* 0x000000a6a2047225 */ /* 0x000fe200078e000c */
[----:B------:R-:W-:Y:S02]  /*2140*/  BSSY B1, `(.L_x_35) ;  /* 0x0000014000017945 */ /* 0x000fe40003800000 */
[----:B------:R-:W-:-:S04]  /*2150*/  IADD3 R170, P0, R8, R4, RZ ;  /* 0x0000000408aa7210 */ /* 0x000fc80007f1e0ff */
[----:B------:R-:W-:Y:S01]  /*2160*/  IADD3.X R171, R9, R177, R5, P0, !PT ;  /* 0x000000b109ab7210 */ /* 0x000fe200007fe405 */
[----:B0-----:R-:W-:Y:S01]  /*2170*/  IMAD.SHL.U32 R168, R166, 0x8, RZ ;  /* 0x00000008a6a87824 */ /* 0x001fe200078e00ff */
[----:B------:R-:W-:Y:S02]  /*2180*/  LEA R4, P0, R6, UR4, 0x1 ;  /* 0x0000000406047c11 */ /* 0x000fe4000f8008ff */
[----:B------:R-:W-:Y:S01]  /*2190*/  SHF.L.U64.HI R169, R166, 0x3, R167 ;  /* 0x00000003a6a97819 */ /* 0x000fe200000102a7 */
[----:B------:R-:W-:Y:S01]  /*21a0*/  IMAD.WIDE.U32 R170, R2, R20, R170 ;  /* 0x0000001402aa7225 */ /* 0x000fe200078e00aa */
[----:B------:R-:W-:Y:S02]  /*21b0*/  LEA.HI.X R5, R6, UR5, R179, 0x1, P0 ;  /* 0x0000000506057c11 */ /* 0x000fe400080f0cb3 */
[----:B------:R-:W-:Y:S02]  /*21c0*/  ISETP.GT.AND P0, PT, R0, 0x1, PT ;  /* 0x000000010000780c */ /* 0x000fe40003f04270 */
[----:B------:R-:W-:-:S02]  /*21d0*/  LEA R6, P4, R170, R14, 0x1 ;  /* 0x0000000eaa067211 */ /* 0x000fc400078808ff */
[----:B------:R-:W-:Y:S01]  /*21e0*/  ISETP.GT.AND P3, PT, R3, RZ, P0 ;  /* 0x000000ff0300720c */ /* 0x000fe20000764270 */
[----:B--2---:R-:W-:-:S05]  /*21f0*/  HADD2.F32 R7, -RZ, R19.H0_H0 ;  /* 0x20000013ff077230 */ /* 0x004fca0000004100 */
[----:B------:R-:W-:-:S04]  /*2200*/  FMUL R7, R7, R152 ;  /* 0x0000009807077220 */ /* 0x000fc80000400000 */
[----:B------:R-:W-:-:S05]  /*2210*/  FFMA R7, R24, R153, R7 ;  /* 0x0000009918077223 */ /* 0x000fca0000000007 */
[----:B------:R-:W-:Y:S01]  /*2220*/  F2FP.F16.F32.PACK_AB R21, RZ, R7 ;  /* 0x00000007ff15723e */ /* 0x000fe200000000ff */
[----:B------:R-:W-:-:S04]  /*2230*/  IMAD.IADD R7, R175, 0x1, R171 ;  /* 0x00000001af077824 */ /* 0x000fc800078e02ab */
[----:B------:R0:W-:Y:S01]  /*2240*/  @P1 STG.E.U16 desc[UR36][R4.64], R21 ;  /* 0x0000001504001986 */ /* 0x0001e2000c101524 */
[----:B------:R-:W-:Y:S01]  /*2250*/  LEA.HI.X R7, R170, R15, R7, 0x1, P4 ;  /* 0x0000000faa077211 */ /* 0x000fe200020f0c07 */
[----:B------:R-:W-:Y:S06]  /*2260*/  @!P3 BRA `(.L_x_36) ;  /* 0x000000000004b947 */ /* 0x000fec0003800000 */
[----:B------:R1:W5:Y:S02]  /*2270*/  LDG.E.LTC128B.U16 R19, desc[UR36][R6.64+0x2] ;  /* 0x0000022406137981 */ /* 0x000364000c1e1520 */
.L_x_36:
[----:B------:R-:W-:Y:S05]  /*2280*/  BSYNC B1 ;  /* 0x0000000000017941 */ /* 0x000fea0003800000 */
.L_x_35:
[----:B0----5:R-:W-:Y:S01]  /*2290*/  HADD2.F32 R21, -RZ, R19.H0_H0 ;  /* 0x20000013ff157230 */ /* 0x021fe20000004100 */
[----:B------:R-:W-:Y:S01]  /*22a0*/  ISETP.GT.AND P2, PT, R3, 0x8, P2 ;  /* 0x000000080300780c */ /* 0x000fe20001744270 */
[----:B------:R-:W-:-:S04]  /*22b0*/  IMAD.WIDE.U32 R168, R162, R166, R168 ;  /* 0x000000a6a2a87225 */ /* 0x000fc800078e00a8 */
[----:B------:R-:W-:Y:S01]  /*22c0*/  FMUL R22, R21, R152 ;  /* 0x0000009815167220 */ /* 0x000fe20000400000 */
[----:B------:R-:W-:Y:S01]  /*22d0*/  IMAD.IADD R177, R177, 0x1, R169 ;  /* 0x00000001b1b17824 */ /* 0x000fe200078e02a9 */
[----:B------:R-:W-:Y:S02]  /*22e0*/  IADD3 R21, P1, R164, R168, RZ ;  /* 0x000000a8a4157210 */ /* 0x000fe40007f3e0ff */
[----:B------:R-:W-:-:S03]  /*22f0*/  FFMA R22, R25, R153, R22 ;  /* 0x0000009919167223 */ /* 0x000fc60000000016 */
[----:B------:R-:W-:Y:S01]  /*2300*/  IMAD.X R164, R177, 0x1, R165, P1 ;  /* 0x00000001b1a47824 */ /* 0x000fe200008e06a5 */
[C---:B------:R-:W-:Y:S02]  /*2310*/  LEA R24, P1, R21.reuse, R14, 0x1 ;  /* 0x0000000e15187211 */ /* 0x040fe400078208ff */
[----:B------:R-:W-:Y:S02]  /*2320*/  F2FP.F16.F32.PACK_AB R22, RZ, R22 ;  /* 0x00000016ff16723e */ /* 0x000fe400000000ff */
[----:B------:R-:W-:Y:S02]  /*2330*/  LEA.HI.X R25, R21, R15, R164, 0x1, P1 ;  /* 0x0000000f15197211 */ /* 0x000fe400008f0ca4 */
[----:B------:R-:W-:Y:S02]  /*2340*/  PRMT R21, R22, 0x7610, R21 ;  /* 0x0000761016157816 */ /* 0x000fe40000000015 */
[----:B------:R-:W-:-:S03]  /*2350*/  PRMT R22, R19, 0x7610, R22 ;  /* 0x0000761013167816 */ /* 0x000fc60000000016 */
[----:B------:R0:W-:Y:S04]  /*2360*/  @P3 STG.E.U16 desc[UR36][R4.64+0x2], R21 ;  /* 0x0000021504003986 */ /* 0x0001e8000c101524 */
[----:B------:R-:W2:Y:S01]  /*2370*/  @P2 LDG.E.LTC128B.U16 R22, desc[UR36][R24.64] ;  /* 0x0000002418162981 */ /* 0x000ea2000c1e1520 */
[----:B------:R-:W-:Y:S01]  /*2380*/  IADD3 R8, P1, P3, R8, R168, R12 ;  /* 0x000000a808087210 */ /* 0x000fe20007b3e00c */
[----:B------:R-:W-:Y:S01]  /*2390*/  BSSY B1, `(.L_x_37) ;  /* 0x0000011000017945 */ /* 0x000fe20003800000 */
[C---:B------:R-:W-:Y:S02]  /*23a0*/  SHF.L.U64.HI R11, R10.reuse, 0x4, R11 ;  /* 0x000000040a0b7819 */ /* 0x040fe4000001020b */
[----:B------:R-:W-:Y:S02]  /*23b0*/  IADD3.X R9, R9, R177, R13, P1, P3 ;  /* 0x000000b109097210 */ /* 0x000fe40000fe640d */
[----:B------:R-:W-:-:S02]  /*23c0*/  LEA R10, P1, R10, R4, 0x4 ;  /* 0x000000040a0a7211 */ /* 0x000fc400078220ff */
[----:B------:R-:W-:Y:S01]  /*23d0*/  ISETP.GT.AND P0, PT, R3, 0x8, P0 ;  /* 0x000000080300780c */ /* 0x000fe20000704270 */
[----:B0-----:R-:W-:-:S04]  /*23e0*/  IMAD.WIDE.U32 R20, R2, R20, R8 ;  /* 0x0000001402147225 */ /* 0x001fc800078e0008 */
[----:B------:R-:W-:Y:S01]  /*23f0*/  IMAD.X R11, R11, 0x1, R5, P1 ;  /* 0x000000010b0b7824 */ /* 0x000fe200008e0605 */
[----:B------:R-:W-:Y:S01]  /*2400*/  LEA R8, P3, R20, R14, 0x1 ;  /* 0x0000000e14087211 */ /* 0x000fe200078608ff */
[----:B------:R-:W-:-:S05]  /*2410*/  IMAD.IADD R2, R175, 0x1, R21 ;  /* 0x00000001af027824 */ /* 0x000fca00078e0215 */
[----:B------:R-:W-:Y:S01]  /*2420*/  LEA.HI.X R9, R20, R15, R2, 0x1, P3 ;  /* 0x0000000f14097211 */ /* 0x000fe200018f0c02 */
[----:B--2---:R-:W-:-:S05]  /*2430*/  HADD2.F32 R19, -RZ, R22.H0_H0 ;  /* 0x20000016ff137230 */ /* 0x004fca0000004100 */
[----:B------:R-:W-:-:S04]  /*2440*/  FMUL R19, R19, R152 ;  /* 0x0000009813137220 */ /* 0x000fc80000400000 */
[----:B------:R-:W-:-:S05]  /*2450*/  FFMA R19, R26, R153, R19 ;  /* 0x000000991a137223 */ /* 0x000fca0000000013 */
[----:B------:R-:W-:-:S05]  /*2460*/  F2FP.F16.F32.PACK_AB R19, RZ, R19 ;  /* 0x00000013ff13723e */ /* 0x000fca00000000ff */
[----:B------:R0:W-:Y:S01]  /*2470*/  @P2 STG.E.U16 desc[UR36][R10.64], R19 ;  /* 0x000000130a002986 */ /* 0x0001e2000c101524 */
[----:B------:R-:W-:Y:S05]  /*2480*/  @!P0 BRA `(.L_x_38) ;  /* 0x0000000000048947 */ /* 0x000fea0003800000 */
[----:B------:R2:W5:Y:S02]  /*2490*/  LDG.E.LTC128B.U16 R22, desc[UR36][R8.64+0x2] ;  /* 0x0000022408167981 */ /* 0x000564000c1e1520 */
.L_x_38:
[----:B------:R-:W-:Y:S05]  /*24a0*/  BSYNC B1 ;  /* 0x0000000000017941 */ /* 0x000fea0003800000 */
.L_x_37:
[----:B-----5:R-:W-:Y:S01]  /*24b0*/  HADD2.F32 R13, -RZ, R22.H0_H0 ;  /* 0x20000016ff0d7230 */ /* 0x020fe20000004100 */
[----:B------:R-:W-:Y:S01]  /*24c0*/  ISETP.GT.AND P1, PT, R0, 0x8, PT ;  /* 0x000000080000780c */ /* 0x000fe20003f24270 */
[----:B------:R-:W-:Y:S03]  /*24d0*/  BSSY B1, `(.L_x_39) ;  /* 0x0000008000017945 */ /* 0x000fe60003800000 */
[----:B------:R-:W-:Y:S01]  /*24e0*/  FMUL R2, R13, R152 ;  /* 0x000000980d027220 */ /* 0x000fe20000400000 */
[----:B------:R-:W-:-:S03]  /*24f0*/  ISETP.GT.AND P2, PT, R3, RZ, P1 ;  /* 0x000000ff0300720c */ /* 0x000fc60000f44270 */
[----:B------:R-:W-:-:S05]  /*2500*/  FFMA R2, R27, R153, R2 ;  /* 0x000000991b027223 */ /* 0x000fca0000000002 */
[----:B------:R-:W-:-:S05]  /*2510*/  F2FP.F16.F32.PACK_AB R2, RZ, R2 ;  /* 0x00000002ff02723e */ /* 0x000fca00000000ff */
[----:B------:R3:W-:Y:S01]  /*2520*/  @P0 STG.E.U16 desc[UR36][R10.64+0x2], R2 ;  /* 0x000002020a000986 */ /* 0x0007e2000c101524 */
[----:B------:R-:W-:Y:S05]  /*2530*/  @!P2 BRA `(.L_x_40) ;  /* 0x000000000004a947 */ /* 0x000fea0003800000 */
[----:B------:R4:W5:Y:S02]  /*2540*/  LDG.E.LTC128B.U16 R22, desc[UR36][R6.64+0x10] ;  /* 0x0000102406167981 */ /* 0x000964000c1e1520 */
.L_x_40:
[----:B------:R-:W-:Y:S05]  /*2550*/  BSYNC B1 ;  /* 0x0000000000017941 */ /* 0x000fea0003800000 */
.L_x_39:
        /* <DEDUP_REMOVED lines=10> */
.L_x_42:
[----:B------:R-:W-:Y:S05]  /*2600*/  BSYNC B1 ;  /* 0x0000000000017941 */ /* 0x000fea0003800000 */
.L_x_41:
[----:B0----5:R-:W-:Y:S01]  /*2610*/  HADD2.F32 R13, -RZ, R22.H0_H0 ;  /* 0x20000016ff0d7230 */ /* 0x021fe20000004100 */
[----:B------:R-:W-:Y:S01]  /*2620*/  ISETP.GT.AND P1, PT, R3, 0x8, P1 ;  /* 0x000000080300780c */ /* 0x000fe20000f24270 */
[----:B------:R-:W-:Y:S03]  /*2630*/  BSSY B1, `(.L_x_43) ;  /* 0x0000007000017945 */ /* 0x000fe60003800000 */
[----:B---3--:R-:W-:-:S04]  /*2640*/  FMUL R2, R13, R152 ;  /* 0x000000980d027220 */ /* 0x008fc80000400000 */
[----:B------:R-:W-:-:S05]  /*2650*/  FFMA R2, R29, R153, R2 ;  /* 0x000000991d027223 */ /* 0x000fca0000000002 */
[----:B------:R-:W-:-:S05]  /*2660*/  F2FP.F16.F32.PACK_AB R2, RZ, R2 ;  /* 0x00000002ff02723e */ /* 0x000fca00000000ff */
[----:B------:R0:W-:Y:S01]  /*2670*/  @P3 STG.E.U16 desc[UR36][R4.64+0x12], R2 ;  /* 0x0000120204003986 */ /* 0x0001e2000c101524 */
[----:B------:R-:W-:Y:S05]  /*2680*/  @!P1 BRA `(.L_x_44) ;  /* 0x0000000000049947 */ /* 0x000fea0003800000 */
[----:B------:R3:W5:Y:S02]  /*2690*/  LDG.E.LTC128B.U16 R22, desc[UR36][R8.64+0x10] ;  /* 0x0000102408167981 */ /* 0x000764000c1e1520 */
.L_x_44:
[----:B------:R-:W-:Y:S05]  /*26a0*/  BSYNC B1 ;  /* 0x0000000000017941 */ /* 0x000fea0003800000 */
.L_x_43:
[----:B-----5:R-:W-:Y:S01]  /*26b0*/  HADD2.F32 R13, -RZ, R22.H0_H0 ;  /* 0x20000016ff0d7230 */ /* 0x020fe20000004100 */
[----:B------:R-:W-:Y:S01]  /*26c0*/  ISETP.GT.AND P0, PT, R3, 0x8, P0 ;  /* 0x000000080300780c */ /* 0x000fe20000704270 */
[----:B------:R-:W-:Y:S03]  /*26d0*/  BSSY B1, `(.L_x_45) ;  /* 0x0000007000017945 */ /* 0x000fe60003800000 */
[----:B------:R-:W-:-:S04]  /*26e0*/  FMUL R13, R13, R152 ;  /* 0x000000980d0d7220 */ /* 0x000fc80000400000 */
[----:B------:R-:W-:-:S05]  /*26f0*/  FFMA R13, R30, R153, R13 ;  /* 0x000000991e0d7223 */ /* 0x000fca000000000d */
[----:B------:R-:W-:-:S05]  /*2700*/  F2FP.F16.F32.PACK_AB R13, RZ, R13 ;  /* 0x0000000dff0d723e */ /* 0x000fca00000000ff */
[----:B------:R0:W-:Y:S01]  /*2710*/  @P1 STG.E.U16 desc[UR36][R10.64+0x10], R13 ;  /* 0x0000100d0a001986 */ /* 0x0001e2000c101524 */
[----:B------:R-:W-:Y:S05]  /*2720*/  @!P0 BRA `(.L_x_46) ;  /* 0x0000000000048947 */ /* 0x000fea0003800000 */
[----:B------:R0:W5:Y:S02]  /*2730*/  LDG.E.LTC128B.U16 R22, desc[UR36][R8.64+0x12] ;  /* 0x0000122408167981 */ /* 0x000164000c1e1520 */
.L_x_46:
[----:B------:R-:W-:Y:S05]  /*2740*/  BSYNC B1 ;  /* 0x0000000000017941 */ /* 0x000fea0003800000 */
.L_x_45:
[----:B0----5:R-:W-:Y:S01]  /*2750*/  HADD2.F32 R13, -RZ, R22.H0_H0 ;  /* 0x20000016ff0d7230 */ /* 0x021fe20000004100 */
        /* <DEDUP_REMOVED lines=9> */
.L_x_48:
[----:B------:R-:W-:Y:S05]  /*27f0*/  BSYNC B1 ;  /* 0x0000000000017941 */ /* 0x000fea0003800000 */
.L_x_47:
        /* <DEDUP_REMOVED lines=10> */
.L_x_50:
[----:B------:R-:W-:Y:S05]  /*28a0*/  BSYNC B1 ;  /* 0x0000000000017941 */ /* 0x000fea0003800000 */
.L_x_49:
[----:B0----5:R-:W-:Y:S01]  /*28b0*/  HADD2.F32 R13, -RZ, R22.H0_H0 ;  /* 0x20000016ff0d7230 */ /* 0x021fe20000004100 */
        /* <DEDUP_REMOVED lines=8> */
.L_x_52:
[----:B------:R-:W-:Y:S05]  /*2940*/  BSYNC B1 ;  /* 0x0000000000017941 */ /* 0x000fea0003800000 */
.L_x_51:
        /* <DEDUP_REMOVED lines=9> */
.L_x_54:
[----:B------:R-:W-:Y:S05]  /*29e0*/  BSYNC B1 ;  /* 0x0000000000017941 */ /* 0x000fea0003800000 */
.L_x_53:
        /* <DEDUP_REMOVED lines=10> */
.L_x_56:
[----:B------:R-:W-:Y:S05]  /*2a90*/  BSYNC B1 ;  /* 0x0000000000017941 */ /* 0x000fea0003800000 */
.L_x_55:
        /* <DEDUP_REMOVED lines=10> */
.L_x_58:
[----:B------:R-:W-:Y:S05]  /*2b40*/  BSYNC B1 ;  /* 0x0000000000017941 */ /* 0x000fea0003800000 */
.L_x_57:
        /* <DEDUP_REMOVED lines=9> */
.L_x_60:
[----:B------:R-:W-:Y:S05]  /*2be0*/  BSYNC B1 ;  /* 0x0000000000017941 */ /* 0x000fea0003800000 */
.L_x_59:
        /* <DEDUP_REMOVED lines=9> */
.L_x_62:
[----:B------:R-:W-:Y:S05]  /*2c80*/  BSYNC B1 ;  /* 0x0000000000017941 */ /* 0x000fea0003800000 */
.L_x_61:
        /* <DEDUP_REMOVED lines=10> */
.L_x_64:
[----:B------:R-:W-:Y:S05]  /*2d30*/  BSYNC B1 ;  /* 0x0000000000017941 */ /* 0x000fea0003800000 */
.L_x_63:
        /* <DEDUP_REMOVED lines=10> */
.L_x_66:
[----:B------:R-:W-:Y:S05]  /*2de0*/  BSYNC B1 ;  /* 0x0000000000017941 */ /* 0x000fea0003800000 */
.L_x_65:
        /* <DEDUP_REMOVED lines=9> */
.L_x_68:
[----:B------:R-:W-:Y:S05]  /*2e80*/  BSYNC B1 ;  /* 0x0000000000017941 */ /* 0x000fea0003800000 */
.L_x_67:
        /* <DEDUP_REMOVED lines=9> */
.L_x_70:
[----:B------:R-:W-:Y:S05]  /*2f20*/  BSYNC B1 ;  /* 0x0000000000017941 */ /* 0x000fea0003800000 */
.L_x_69:
        /* <DEDUP_REMOVED lines=10> */
.L_x_72:
[----:B------:R-:W-:Y:S05]  /*2fd0*/  BSYNC B1 ;  /* 0x0000000000017941 */ /* 0x000fea0003800000 */
.L_x_71:
        /* <DEDUP_REMOVED lines=10> */
.L_x_74:
[----:B------:R-:W-:Y:S05]  /*3080*/  BSYNC B1 ;  /* 0x0000000000017941 */ /* 0x000fea0003800000 */
.L_x_73:
        /* <DEDUP_REMOVED lines=9> */
.L_x_76:
[----:B------:R-:W-:Y:S05]  /*3120*/  BSYNC B1 ;  /* 0x0000000000017941 */ /* 0x000fea0003800000 */
.L_x_75:
        /* <DEDUP_REMOVED lines=9> */
.L_x_78:
[----:B------:R-:W-:Y:S05]  /*31c0*/  BSYNC B1 ;  /* 0x0000000000017941 */ /* 0x000fea0003800000 */
.L_x_77:
        /* <DEDUP_REMOVED lines=10> */
.L_x_80:
[----:B------:R-:W-:Y:S05]  /*3270*/  BSYNC B1 ;  /* 0x0000000000017941 */ /* 0x000fea0003800000 */
.L_x_79:
        /* <DEDUP_REMOVED lines=10> */
.L_x_82:
[----:B------:R-:W-:Y:S05]  /*3320*/  BSYNC B1 ;  /* 0x0000000000017941 */ /* 0x000fea0003800000 */
.L_x_81:
        /* <DEDUP_REMOVED lines=9> */
.L_x_84:
[----:B------:R-:W-:Y:S05]  /*33c0*/  BSYNC B1 ;  /* 0x0000000000017941 */ /* 0x000fea0003800000 */
.L_x_83:
        /* <DEDUP_REMOVED lines=9> */
.L_x_86:
[----:B------:R-:W-:Y:S05]  /*3460*/  BSYNC B1 ;  /* 0x0000000000017941 */ /* 0x000fea0003800000 */
.L_x_85:
        /* <DEDUP_REMOVED lines=10> */
.L_x_88:
[----:B------:R-:W-:Y:S05]  /*3510*/  BSYNC B1 ;  /* 0x0000000000017941 */ /* 0x000fea0003800000 */
.L_x_87:
        /* <DEDUP_REMOVED lines=10> */
.L_x_90:
[----:B------:R-:W-:Y:S05]  /*35c0*/  BSYNC B1 ;  /* 0x0000000000017941 */ /* 0x000fea0003800000 */
.L_x_89:
        /* <DEDUP_REMOVED lines=9> */
.L_x_92:
[----:B------:R-:W-:Y:S05]  /*3660*/  BSYNC B1 ;  /* 0x0000000000017941 */ /* 0x000fea0003800000 */
.L_x_91:
        /* <DEDUP_REMOVED lines=9> */
.L_x_94:
[----:B------:R-:W-:Y:S05]  /*3700*/  BSYNC B1 ;  /* 0x0000000000017941 */ /* 0x000fea0003800000 */
.L_x_93:
        /* <DEDUP_REMOVED lines=10> */
.L_x_96:
[----:B------:R-:W-:Y:S05]  /*37b0*/  BSYNC B1 ;  /* 0x0000000000017941 */ /* 0x000fea0003800000 */
.L_x_95:
        /* <DEDUP_REMOVED lines=10> */
.L_x_98:
[----:B------:R-:W-:Y:S05]  /*3860*/  BSYNC B1 ;  /* 0x0000000000017941 */ /* 0x000fea0003800000 */
.L_x_97:
        /* <DEDUP_REMOVED lines=9> */
.L_x_100:
[----:B------:R-:W-:Y:S05]  /*3900*/  BSYNC B1 ;  /* 0x0000000000017941 */ /* 0x000fea0003800000 */
.L_x_99:
        /* <DEDUP_REMOVED lines=9> */
.L_x_102:
[----:B------:R-:W-:Y:S05]  /*39a0*/  BSYNC B1 ;  /* 0x0000000000017941 */ /* 0x000fea0003800000 */
.L_x_101:
        /* <DEDUP_REMOVED lines=10> */
.L_x_104:
[----:B------:R-:W-:Y:S05]  /*3a50*/  BSYNC B1 ;  /* 0x0000000000017941 */ /* 0x000fea0003800000 */
.L_x_103:
        /* <DEDUP_REMOVED lines=10> */
.L_x_106:
[----:B------:R-:W-:Y:S05]  /*3b00*/  BSYNC B1 ;  /* 0x0000000000017941 */ /* 0x000fea0003800000 */
.L_x_105:
        /* <DEDUP_REMOVED lines=9> */
.L_x_108:
[----:B------:R-:W-:Y:S05]  /*3ba0*/  BSYNC B1 ;  /* 0x0000000000017941 */ /* 0x000fea0003800000 */
.L_x_107:
        /* <DEDUP_REMOVED lines=9> */
.L_x_110:
[----:B------:R-:W-:Y:S05]  /*3c40*/  BSYNC B1 ;  /* 0x0000000000017941 */ /* 0x000fea0003800000 */
.L_x_109:
        /* <DEDUP_REMOVED lines=10> */
.L_x_112:
[----:B------:R-:W-:Y:S05]  /*3cf0*/  BSYNC B1 ;  /* 0x0000000000017941 */ /* 0x000fea0003800000 */
.L_x_111:
        /* <DEDUP_REMOVED lines=10> */
.L_x_114:
[----:B------:R-:W-:Y:S05]  /*3da0*/  BSYNC B1 ;  /* 0x0000000000017941 */ /* 0x000fea0003800000 */
.L_x_113:
        /* <DEDUP_REMOVED lines=9> */
.L_x_116:
[----:B------:R-:W-:Y:S05]  /*3e40*/  BSYNC B1 ;  /* 0x0000000000017941 */ /* 0x000fea0003800000 */
.L_x_115:
        /* <DEDUP_REMOVED lines=9> */
.L_x_118:
[----:B------:R-:W-:Y:S05]  /*3ee0*/  BSYNC B1 ;  /* 0x0000000000017941 */ /* 0x000fea0003800000 */
.L_x_117:
        /* <DEDUP_REMOVED lines=10> */
.L_x_120:
[----:B------:R-:W-:Y:S05]  /*3f90*/  BSYNC B1 ;  /* 0x0000000000017941 */ /* 0x000fea0003800000 */
.L_x_119:
        /* <DEDUP_REMOVED lines=10> */
.L_x_122:
[----:B------:R-:W-:Y:S05]  /*4040*/  BSYNC B1 ;  /* 0x0000000000017941 */ /* 0x000fea0003800000 */
.L_x_121:
        /* <DEDUP_REMOVED lines=9> */
.L_x_124:
[----:B------:R-:W-:Y:S05]  /*40e0*/  BSYNC B1 ;  /* 0x0000000000017941 */ /* 0x000fea0003800000 */
.L_x_123:
        /* <DEDUP_REMOVED lines=9> */
.L_x_126:
[----:B------:R-:W-:Y:S05]  /*4180*/  BSYNC B1 ;  /* 0x0000000000017941 */ /* 0x000fea0003800000 */
.L_x_125:
        /* <DEDUP_REMOVED lines=10> */
.L_x_128:
[----:B------:R-:W-:Y:S05]  /*4230*/  BSYNC B1 ;  /* 0x0000000000017941 */ /* 0x000fea0003800000 */
.L_x_127:
        /* <DEDUP_REMOVED lines=10> */
.L_x_130:
[----:B------:R-:W-:Y:S05]  /*42e0*/  BSYNC B1 ;  /* 0x0000000000017941 */ /* 0x000fea0003800000 */
.L_x_129:
        /* <DEDUP_REMOVED lines=9> */
.L_x_132:
[----:B------:R-:W-:Y:S05]  /*4380*/  BSYNC B1 ;  /* 0x0000000000017941 */ /* 0x000fea0003800000 */
.L_x_131:
        /* <DEDUP_REMOVED lines=9> */
.L_x_134:
[----:B------:R-:W-:Y:S05]  /*4420*/  BSYNC B1 ;  /* 0x0000000000017941 */ /* 0x000fea0003800000 */
.L_x_133:
        /* <DEDUP_REMOVED lines=10> */
.L_x_136:
[----:B------:R-:W-:Y:S05]  /*44d0*/  BSYNC B1 ;  /* 0x0000000000017941 */ /* 0x000fea0003800000 */
.L_x_135:
        /* <DEDUP_REMOVED lines=10> */
.L_x_138:
[----:B------:R-:W-:Y:S05]  /*4580*/  BSYNC B1 ;  /* 0x0000000000017941 */ /* 0x000fea0003800000 */
.L_x_137:
        /* <DEDUP_REMOVED lines=9> */
.L_x_140:
[----:B------:R-:W-:Y:S05]  /*4620*/  BSYNC B1 ;  /* 0x0000000000017941 */ /* 0x000fea0003800000 */
.L_x_139:
        /* <DEDUP_REMOVED lines=9> */
.L_x_142:
[----:B------:R-:W-:Y:S05]  /*46c0*/  BSYNC B1 ;  /* 0x0000000000017941 */ /* 0x000fea0003800000 */
.L_x_141:
        /* <DEDUP_REMOVED lines=10> */
.L_x_144:
[----:B------:R-:W-:Y:S05]  /*4770*/  BSYNC B1 ;  /* 0x0000000000017941 */ /* 0x000fea0003800000 */
.L_x_143:
        /* <DEDUP_REMOVED lines=10> */
.L_x_146:
[----:B------:R-:W-:Y:S05]  /*4820*/  BSYNC B1 ;  /* 0x0000000000017941 */ /* 0x000fea0003800000 */
.L_x_145:
        /* <DEDUP_REMOVED lines=9> */
.L_x_148:
[----:B------:R-:W-:Y:S05]  /*48c0*/  BSYNC B1 ;  /* 0x0000000000017941 */ /* 0x000fea0003800000 */
.L_x_147:
        /* <DEDUP_REMOVED lines=9> */
.L_x_150:
[----:B------:R-:W-:Y:S05]  /*4960*/  BSYNC B1 ;  /* 0x0000000000017941 */ /* 0x000fea0003800000 */
.L_x_149:
        /* <DEDUP_REMOVED lines=10> */
.L_x_152:
[----:B------:R-:W-:Y:S05]  /*4a10*/  BSYNC B1 ;  /* 0x0000000000017941 */ /* 0x000fea0003800000 */
.L_x_151:
        /* <DEDUP_REMOVED lines=10> */
.L_x_154:
[----:B------:R-:W-:Y:S05]  /*4ac0*/  BSYNC B1 ;  /* 0x0000000000017941 */ /* 0x000fea0003800000 */
.L_x_153:
        /* <DEDUP_REMOVED lines=9> */
.L_x_156:
[----:B------:R-:W-:Y:S05]  /*4b60*/  BSYNC B1 ;  /* 0x0000000000017941 */ /* 0x000fea0003800000 */
.L_x_155:
        /* <DEDUP_REMOVED lines=9> */
.L_x_158:
[----:B------:R-:W-:Y:S05]  /*4c00*/  BSYNC B1 ;  /* 0x0000000000017941 */ /* 0x000fea0003800000 */
.L_x_157:
        /* <DEDUP_REMOVED lines=10> */
.L_x_160:
[----:B------:R-:W-:Y:S05]  /*4cb0*/  BSYNC B1 ;  /* 0x0000000000017941 */ /* 0x000fea0003800000 */
.L_x_159:
        /* <DEDUP_REMOVED lines=10> */
.L_x_162:
[----:B------:R-:W-:Y:S05]  /*4d60*/  BSYNC B1 ;  /* 0x0000000000017941 */ /* 0x000fea0003800000 */
.L_x_161:
        /* <DEDUP_REMOVED lines=9> */
.L_x_164:
[----:B------:R-:W-:Y:S05]  /*4e00*/  BSYNC B1 ;  /* 0x0000000000017941 */ /* 0x000fea0003800000 */
.L_x_163:
        /* <DEDUP_REMOVED lines=9> */
.L_x_166:
[----:B------:R-:W-:Y:S05]  /*4ea0*/  BSYNC B1 ;  /* 0x0000000000017941 */ /* 0x000fea0003800000 */
.L_x_165:
        /* <DEDUP_REMOVED lines=10> */
.L_x_168:
[----:B------:R-:W-:Y:S05]  /*4f50*/  BSYNC B1 ;  /* 0x0000000000017941 */ /* 0x000fea0003800000 */
.L_x_167:
        /* <DEDUP_REMOVED lines=10> */
.L_x_170:
[----:B------:R-:W-:Y:S05]  /*5000*/  BSYNC B1 ;  /* 0x0000000000017941 */ /* 0x000fea0003800000 */
.L_x_169:
        /* <DEDUP_REMOVED lines=9> */
.L_x_172:
[----:B------:R-:W-:Y:S05]  /*50a0*/  BSYNC B1 ;  /* 0x0000000000017941 */ /* 0x000fea0003800000 */
.L_x_171:
        /* <DEDUP_REMOVED lines=9> */
.L_x_174:
[----:B------:R-:W-:Y:S05]  /*5140*/  BSYNC B1 ;  /* 0x0000000000017941 */ /* 0x000fea0003800000 */
.L_x_173:
        /* <DEDUP_REMOVED lines=10> */
.L_x_176:
[----:B------:R-:W-:Y:S05]  /*51f0*/  BSYNC B1 ;  /* 0x0000000000017941 */ /* 0x000fea0003800000 */
.L_x_175:
        /* <DEDUP_REMOVED lines=10> */
.L_x_178:
[----:B------:R-:W-:Y:S05]  /*52a0*/  BSYNC B1 ;  /* 0x0000000000017941 */ /* 0x000fea0003800000 */
.L_x_177:
        /* <DEDUP_REMOVED lines=9> */
.L_x_180:
[----:B------:R-:W-:Y:S05]  /*5340*/  BSYNC B1 ;  /* 0x0000000000017941 */ /* 0x000fea0003800000 */
.L_x_179:
        /* <DEDUP_REMOVED lines=9> */
.L_x_182:
[----:B------:R-:W-:Y:S05]  /*53e0*/  BSYNC B1 ;  /* 0x0000000000017941 */ /* 0x000fea0003800000 */
.L_x_181:
        /* <DEDUP_REMOVED lines=10> */
.L_x_184:
[----:B------:R-:W-:Y:S05]  /*5490*/  BSYNC B1 ;  /* 0x0000000000017941 */ /* 0x000fea0003800000 */
.L_x_183:
        /* <DEDUP_REMOVED lines=10> */
.L_x_186:
[----:B------:R-:W-:Y:S05]  /*5540*/  BSYNC B1 ;  /* 0x0000000000017941 */ /* 0x000fea0003800000 */
.L_x_185:
        /* <DEDUP_REMOVED lines=9> */
.L_x_188:
[----:B------:R-:W-:Y:S05]  /*55e0*/  BSYNC B1 ;  /* 0x0000000000017941 */ /* 0x000fea0003800000 */
.L_x_187:
        /* <DEDUP_REMOVED lines=9> */
.L_x_190:
[----:B------:R-:W-:Y:S05]  /*5680*/  BSYNC B1 ;  /* 0x0000000000017941 */ /* 0x000fea0003800000 */
.L_x_189:
        /* <DEDUP_REMOVED lines=10> */
.L_x_192:
[----:B------:R-:W-:Y:S05]  /*5730*/  BSYNC B1 ;  /* 0x0000000000017941 */ /* 0x000fea0003800000 */
.L_x_191:
        /* <DEDUP_REMOVED lines=10> */
.L_x_194:
[----:B------:R-:W-:Y:S05]  /*57e0*/  BSYNC B1 ;  /* 0x0000000000017941 */ /* 0x000fea0003800000 */
.L_x_193:
        /* <DEDUP_REMOVED lines=9> */
.L_x_196:
[----:B------:R-:W-:Y:S05]  /*5880*/  BSYNC B1 ;  /* 0x0000000000017941 */ /* 0x000fea0003800000 */
.L_x_195:
        /* <DEDUP_REMOVED lines=9> */
.L_x_198:
[----:B------:R-:W-:Y:S05]  /*5920*/  BSYNC B1 ;  /* 0x0000000000017941 */ /* 0x000fea0003800000 */
.L_x_197:
        /* <DEDUP_REMOVED lines=10> */
.L_x_200:
[----:B------:R-:W-:Y:S05]  /*59d0*/  BSYNC B1 ;  /* 0x0000000000017941 */ /* 0x000fea0003800000 */
.L_x_199:
        /* <DEDUP_REMOVED lines=10> */
.L_x_202:
[----:B------:R-:W-:Y:S05]  /*5a80*/  BSYNC B1 ;  /* 0x0000000000017941 */ /* 0x000fea0003800000 */
.L_x_201:
        /* <DEDUP_REMOVED lines=9> */
.L_x_204:
[----:B------:R-:W-:Y:S05]  /*5b20*/  BSYNC B1 ;  /* 0x0000000000017941 */ /* 0x000fea0003800000 */
.L_x_203:
        /* <DEDUP_REMOVED lines=9> */
.L_x_206:
[----:B------:R-:W-:Y:S05]  /*5bc0*/  BSYNC B1 ;  /* 0x0000000000017941 */ /* 0x000fea0003800000 */
.L_x_205:
        /* <DEDUP_REMOVED lines=10> */
.L_x_208:
[----:B------:R-:W-:Y:S05]  /*5c70*/  BSYNC B1 ;  /* 0x0000000000017941 */ /* 0x000fea0003800000 */
.L_x_207:
        /* <DEDUP_REMOVED lines=10> */
.L_x_210:
[----:B------:R-:W-:Y:S05]  /*5d20*/  BSYNC B1 ;  /* 0x0000000000017941 */ /* 0x000fea0003800000 */
.L_x_209:
        /* <DEDUP_REMOVED lines=9> */
.L_x_212:
[----:B------:R-:W-:Y:S05]  /*5dc0*/  BSYNC B1 ;  /* 0x0000000000017941 */ /* 0x000fea0003800000 */
.L_x_211:
        /* <DEDUP_REMOVED lines=9> */
.L_x_214:
[----:B------:R-:W-:Y:S05]  /*5e60*/  BSYNC B1 ;  /* 0x0000000000017941 */ /* 0x000fea0003800000 */
.L_x_213:
        /* <DEDUP_REMOVED lines=10> */
.L_x_216:
[----:B------:R-:W-:Y:S05]  /*5f10*/  BSYNC B1 ;  /* 0x0000000000017941 */ /* 0x000fea0003800000 */
.L_x_215:
        /* <DEDUP_REMOVED lines=10> */
.L_x_218:
[----:B------:R-:W-:Y:S05]  /*5fc0*/  BSYNC B1 ;  /* 0x0000000000017941 */ /* 0x000fea0003800000 */
.L_x_217:
        /* <DEDUP_REMOVED lines=9> */
.L_x_220:
[----:B------:R-:W-:Y:S05]  /*6060*/  BSYNC B1 ;  /* 0x0000000000017941 */ /* 0x000fea0003800000 */
.L_x_219:
        /* <DEDUP_REMOVED lines=9> */
.L_x_222:
[----:B------:R-:W-:Y:S05]  /*6100*/  BSYNC B1 ;  /* 0x0000000000017941 */ /* 0x000fea0003800000 */
.L_x_221:
        /* <DEDUP_REMOVED lines=10> */
.L_x_224:
[----:B------:R-:W-:Y:S05]  /*61b0*/  BSYNC B1 ;  /* 0x0000000000017941 */ /* 0x000fea0003800000 */
.L_x_223:
        /* <DEDUP_REMOVED lines=10> */
.L_x_226:
[----:B------:R-:W-:Y:S05]  /*6260*/  BSYNC B1 ;  /* 0x0000000000017941 */ /* 0x000fea0003800000 */
.L_x_225:
        /* <DEDUP_REMOVED lines=9> */
.L_x_228:
[----:B------:R-:W-:Y:S05]  /*6300*/  BSYNC B1 ;  /* 0x0000000000017941 */ /* 0x000fea0003800000 */
.L_x_227:
        /* <DEDUP_REMOVED lines=9> */
.L_x_230:
[----:B------:R-:W-:Y:S05]  /*63a0*/  BSYNC B1 ;  /* 0x0000000000017941 */ /* 0x000fea0003800000 */
.L_x_229:
        /* <DEDUP_REMOVED lines=10> */
.L_x_232:
[----:B------:R-:W-:Y:S05]  /*6450*/  BSYNC B1 ;  /* 0x0000000000017941 */ /* 0x000fea0003800000 */
.L_x_231:
        /* <DEDUP_REMOVED lines=10> */
.L_x_234:
[----:B------:R-:W-:Y:S05]  /*6500*/  BSYNC B1 ;  /* 0x0000000000017941 */ /* 0x000fea0003800000 */
.L_x_233:
        /* <DEDUP_REMOVED lines=9> */
.L_x_236:
[----:B------:R-:W-:Y:S05]  /*65a0*/  BSYNC B1 ;  /* 0x0000000000017941 */ /* 0x000fea0003800000 */
.L_x_235:
        /* <DEDUP_REMOVED lines=9> */
.L_x_238:
[----:B------:R-:W-:Y:S05]  /*6640*/  BSYNC B1 ;  /* 0x0000000000017941 */ /* 0x000fea0003800000 */
.L_x_237:
        /* <DEDUP_REMOVED lines=10> */
.L_x_240:
[----:B------:R-:W-:Y:S05]  /*66f0*/  BSYNC B1 ;  /* 0x0000000000017941 */ /* 0x000fea0003800000 */
.L_x_239:
        /* <DEDUP_REMOVED lines=10> */
.L_x_242:
[----:B------:R-:W-:Y:S05]  /*67a0*/  BSYNC B1 ;  /* 0x0000000000017941 */ /* 0x000fea0003800000 */
.L_x_241:
        /* <DEDUP_REMOVED lines=9> */
.L_x_244:
[----:B------:R-:W-:Y:S05]  /*6840*/  BSYNC B1 ;  /* 0x0000000000017941 */ /* 0x000fea0003800000 */
.L_x_243:
        /* <DEDUP_REMOVED lines=9> */
.L_x_246:
[----:B------:R-:W-:Y:S05]  /*68e0*/  BSYNC B1 ;  /* 0x0000000000017941 */ /* 0x000fea0003800000 */
.L_x_245:
        /* <DEDUP_REMOVED lines=10> */
.L_x_248:
[----:B------:R-:W-:Y:S05]  /*6990*/  BSYNC B1 ;  /* 0x0000000000017941 */ /* 0x000fea0003800000 */
.L_x_247:
        /* <DEDUP_REMOVED lines=10> */
.L_x_250:
[----:B------:R-:W-:Y:S05]  /*6a40*/  BSYNC B1 ;  /* 0x0000000000017941 */ /* 0x000fea0003800000 */
.L_x_249:
        /* <DEDUP_REMOVED lines=9> */
.L_x_252:
[----:B------:R-:W-:Y:S05]  /*6ae0*/  BSYNC B1 ;  /* 0x0000000000017941 */ /* 0x000fea0003800000 */
.L_x_251:
        /* <DEDUP_REMOVED lines=9> */
.L_x_254:
[----:B------:R-:W-:Y:S05]  /*6b80*/  BSYNC B1 ;  /* 0x0000000000017941 */ /* 0x000fea0003800000 */
.L_x_253:
        /* <DEDUP_REMOVED lines=10> */
.L_x_256:
[----:B------:R-:W-:Y:S05]  /*6c30*/  BSYNC B1 ;  /* 0x0000000000017941 */ /* 0x000fea0003800000 */
.L_x_255:
        /* <DEDUP_REMOVED lines=10> */
.L_x_258:
[----:B------:R-:W-:Y:S05]  /*6ce0*/  BSYNC B1 ;  /* 0x0000000000017941 */ /* 0x000fea0003800000 */
.L_x_257:
        /* <DEDUP_REMOVED lines=9> */
.L_x_260:
[----:B------:R-:W-:Y:S05]  /*6d80*/  BSYNC B1 ;  /* 0x0000000000017941 */ /* 0x000fea0003800000 */
.L_x_259:
        /* <DEDUP_REMOVED lines=9> */
.L_x_262:
[----:B------:R-:W-:Y:S05]  /*6e20*/  BSYNC B1 ;  /* 0x0000000000017941 */ /* 0x000fea0003800000 */
.L_x_261:
        /* <DEDUP_REMOVED lines=10> */
.L_x_264:
[----:B------:R-:W-:Y:S05]  /*6ed0*/  BSYNC B1 ;  /* 0x0000000000017941 */ /* 0x000fea0003800000 */
.L_x_263:
        /* <DEDUP_REMOVED lines=10> */
.L_x_266:
[----:B------:R-:W-:Y:S05]  /*6f80*/  BSYNC B1 ;  /* 0x0000000000017941 */ /* 0x000fea0003800000 */
.L_x_265:
        /* <DEDUP_REMOVED lines=9> */
.L_x_268:
[----:B------:R-:W-:Y:S05]  /*7020*/  BSYNC B1 ;  /* 0x0000000000017941 */ /* 0x000fea0003800000 */
.L_x_267:
        /* <DEDUP_REMOVED lines=9> */
.L_x_270:
[----:B------:R-:W-:Y:S05]  /*70c0*/  BSYNC B1 ;  /* 0x0000000000017941 */ /* 0x000fea0003800000 */
.L_x_269:
        /* <DEDUP_REMOVED lines=10> */
.L_x_272:
[----:B------:R-:W-:Y:S05]  /*7170*/  BSYNC B1 ;  /* 0x0000000000017941 */ /* 0x000fea0003800000 */
.L_x_271:
        /* <DEDUP_REMOVED lines=10> */
.L_x_274:
[----:B------:R-:W-:Y:S05]  /*7220*/  BSYNC B1 ;  /* 0x0000000000017941 */ /* 0x000fea0003800000 */
.L_x_273:
        /* <DEDUP_REMOVED lines=9> */
.L_x_276:
[----:B------:R-:W-:Y:S05]  /*72c0*/  BSYNC B1 ;  /* 0x0000000000017941 */ /* 0x000fea0003800000 */
.L_x_275:
        /* <DEDUP_REMOVED lines=9> */
.L_x_278:
[----:B------:R-:W-:Y:S05]  /*7360*/  BSYNC B1 ;  /* 0x0000000000017941 */ /* 0x000fea0003800000 */
.L_x_277:
        /* <DEDUP_REMOVED lines=10> */
.L_x_280:
[----:B------:R-:W-:Y:S05]  /*7410*/  BSYNC B1 ;  /* 0x0000000000017941 */ /* 0x000fea0003800000 */
.L_x_279:
        /* <DEDUP_REMOVED lines=10> */
.L_x_282:
[----:B------:R-:W-:Y:S05]  /*74c0*/  BSYNC B1 ;  /* 0x0000000000017941 */ /* 0x000fea0003800000 */
.L_x_281:
[----:B01--45:R-:W-:Y:S01]  /*74d0*/  HADD2.F32 R7, -RZ, R22.H0_H0 ;  /* 0x20000016ff077230 */ /* 0x033fe20000004100 */
        /* <DEDUP_REMOVED lines=8> */
.L_x_284:
[----:B------:R-:W-:Y:S05]  /*7560*/  BSYNC B1 ;  /* 0x0000000000017941 */ /* 0x000fea0003800000 */
.L_x_283:
[----:B0----5:R-:W-:Y:S01]  /*7570*/  HADD2.F32 R5, -RZ, R22.H0_H0 ;  /* 0x20000016ff057230 */ /* 0x021fe20000004100 */
[----:B------:R-:W-:Y:S01]  /*7580*/  ISETP.GT.AND P0, PT, R3, 0x8, P0 ;  /* 0x000000080300780c */ /* 0x000fe20000704270 */
[----:B------:R-:W-:Y:S01]  /*7590*/  @P1 IMAD.MOV.U32 R4, RZ, RZ, R10 ;  /* 0x000000ffff041224 */ /* 0x000fe200078e000a */
[----:B------:R-:W-:Y:S02]  /*75a0*/  BSSY B1, `(.L_x_285) ;  /* 0x0000009000017945 */ /* 0x000fe40003800000 */
[----:B------:R-:W-:-:S04]  /*75b0*/  FMUL R5, R5, R152 ;  /* 0x0000009805057220 */ /* 0x000fc80000400000 */
[----:B------:R-:W-:-:S05]  /*75c0*/  FFMA R5, R150, R153, R5 ;  /* 0x0000009996057223 */ /* 0x000fca0000000005 */
[----:B------:R-:W-:-:S04]  /*75d0*/  F2FP.F16.F32.PACK_AB R5, RZ, R5 ;  /* 0x00000005ff05723e */ /* 0x000fc800000000ff */
[----:B------:R-:W-:Y:S01]  /*75e0*/  PRMT R2, R5, 0x7610, R2 ;  /* 0x0000761005027816 */ /* 0x000fe20000000002 */
[----:B------:R-:W-:-:S05]  /*75f0*/  @P1 IMAD.MOV.U32 R5, RZ, RZ, R11 ;  /* 0x000000ffff051224 */ /* 0x000fca00078e000b */
[----:B------:R0:W-:Y:S01]  /*7600*/  @P1 STG.E.U16 desc[UR36][R4.64+0x1f0], R2 ;  /* 0x0001f00204001986 */ /* 0x0001e2000c101524 */
[----:B------:R-:W-:Y:S05]  /*7610*/  @!P0 BRA `(.L_x_286) ;  /* 0x0000000000048947 */ /* 0x000fea0003800000 */
[----:B------:R4:W5:Y:S02]  /*7620*/  LDG.E.LTC128B.U16 R22, desc[UR36][R8.64+0x1f2] ;  /* 0x0001f22408167981 */ /* 0x000964000c1e1520 */
.L_x_286:
[----:B------:R-:W-:Y:S05]  /*7630*/  BSYNC B1 ;  /* 0x0000000000017941 */ /* 0x000fea0003800000 */
.L_x_285:
[----:B------:R-:W-:Y:S05]  /*7640*/  @!P0 BRA `(.L_x_287) ;  /* 0x0000002400488947 */ /* 0x000fea0003800000 */
[----:B-----5:R-:W-:-:S05]  /*7650*/  HADD2.F32 R3, -RZ, R22.H0_H0 ;  /* 0x20000016ff037230 */ /* 0x020fca0000004100 */
[----:B------:R-:W-:-:S04]  /*7660*/  FMUL R0, R3, R152 ;  /* 0x0000009803007220 */ /* 0x000fc80000400000 */
[----:B------:R-:W-:-:S05]  /*7670*/  FFMA R0, R151, R153, R0 ;  /* 0x0000009997007223 */ /* 0x000fca0000000000 */
[----:B------:R-:W-:-:S05]  /*7680*/  F2FP.F16.F32.PACK_AB R0, RZ, R0 ;  /* 0x00000000ff00723e */ /* 0x000fca00000000ff */
[----:B------:R0:W-:Y:S01]  /*7690*/  STG.E.U16 desc[UR36][R10.64+0x1f2], R0 ;  /* 0x0001f2000a007986 */ /* 0x0001e2000c101524 */
[----:B------:R-:W-:Y:S05]  /*76a0*/  BRA `(.L_x_287) ;  /* 0x0000002400307947 */ /* 0x000fea0003800000 */
.L_x_34:
[----:B------:R-:W-:Y:S01]  /*76b0*/  ISETP.GT.AND P0, PT, R0, 0x1, PT ;  /* 0x000000010000780c */ /* 0x000fe20003f04270 */
[----:B------:R-:W-:Y:S01]  /*76c0*/  ULDC.64 UR4, c[0x0][0x5c0] ;  /* 0x0001700000047ab9 */ /* 0x000fe20000000a00 */
[-C--:B------:R-:W-:Y:S01]  /*76d0*/  FMUL R24, R24, R153.reuse ;  /* 0x0000009918187220 */ /* 0x080fe20000400000 */
[-C--:B------:R-:W-:Y:S01]  /*76e0*/  FMUL R25, R25, R153.reuse ;  /* 0x0000009919197220 */ /* 0x080fe20000400000 */
[----:B------:R-:W-:Y:S01]  /*76f0*/  ISETP.GT.AND P3, PT, R3, RZ, P0 ;  /* 0x000000ff0300720c */ /* 0x000fe20000764270 */
[-C--:B------:R-:W-:Y:S01]  /*7700*/  FMUL R26, R26, R153.reuse ;  /* 0x000000991a1a7220 */ /* 0x080fe20000400000 */
[----:B------:R-:W-:Y:S01]  /*7710*/  LEA R4, P4, R6, UR4, 0x1 ;  /* 0x0000000406047c11 */ /* 0x000fe2000f8808ff */
[-C--:B------:R-:W-:Y:S01]  /*7720*/  FMUL R27, R27, R153.reuse ;  /* 0x000000991b1b7220 */ /* 0x080fe20000400000 */
[----:B------:R-:W-:Y:S01]  /*7730*/  F2FP.F16.F32.PACK_AB R24, RZ, R24 ;  /* 0x00000018ff18723e */ /* 0x000fe200000000ff */
[-C--:B------:R-:W-:Y:S01]  /*7740*/  FMUL R28, R28, R153.reuse ;  /* 0x000000991c1c7220 */ /* 0x080fe20000400000 */
[----:B------:R-:W-:Y:S01]  /*7750*/  LEA.HI.X R5, R6, UR5, R179, 0x1, P4 ;  /* 0x0000000506057c11 */ /* 0x000fe2000a0f0cb3 */
[----:B------:R-:W-:Y:S01]  /*7760*/  FMUL R29, R29, R153 ;  /* 0x000000991d1d7220 */ /* 0x000fe20000400000 */
[----:B------:R-:W-:Y:S01]  /*7770*/  F2FP.F16.F32.PACK_AB R25, RZ, R25 ;  /* 0x00000019ff19723e */ /* 0x000fe200000000ff */
[-C--:B------:R-:W-:Y:S01]  /*7780*/  FMUL R30, R30, R153.reuse ;  /* 0x000000991e1e7220 */ /* 0x080fe20000400000 */
[----:B------:R-:W-:Y:S01]  /*7790*/  SHF.L.U64.HI R11, R10, 0x4, R11 ;  /* 0x000000040a0b7819 */ /* 0x000fe2000001020b */
[----:B------:R-:W-:Y:S01]  /*77a0*/  @P1 STG.E.U16 desc[UR36][R4.64], R24 ;  /* 0x0000001804001986 */ /* 0x000fe2000c101524 */
[----:B------:R-:W-:Y:S01]  /*77b0*/  ISETP.GT.AND P1, PT, R0, 0x8, PT ;  /* 0x000000080000780c */ /* 0x000fe20003f24270 */
[-C--:B------:R-:W-:Y:S01]  /*77c0*/  FMUL R31, R31, R153.reuse ;  /* 0x000000991f1f7220 */ /* 0x080fe20000400000 */
[C---:B------:R-:W-:Y:S01]  /*77d0*/  ISETP.GT.AND P4, PT, R3.reuse, 0x8, P0 ;  /* 0x000000080300780c */ /* 0x040fe20000784270 */
[----:B------:R-:W-:Y:S01]  /*77e0*/  @P3 STG.E.U16 desc[UR36][R4.64+0x2], R25 ;  /* 0x0000021904003986 */ /* 0x000fe2000c101524 */
[----:B------:R-:W-:Y:S01]  /*77f0*/  LEA R6, P3, R10, R4, 0x4 ;  /* 0x000000040a067211 */ /* 0x000fe200078620ff */
[-C--:B------:R-:W-:Y:S01]  /*7800*/  FMUL R32, R32, R153.reuse ;  /* 0x0000009920207220 */ /* 0x080fe20000400000 */
[----:B------:R-:W-:Y:S01]  /*7810*/  ISETP.GT.AND P2, PT, R3, 0x8, P2 ;  /* 0x000000080300780c */ /* 0x000fe20001744270 */
[-C--:B------:R-:W-:Y:S01]  /*7820*/  FMUL R33, R33, R153.reuse ;  /* 0x0000009921217220 */ /* 0x080fe20000400000 */
[----:B------:R-:W-:Y:S01]  /*7830*/  ISETP.GT.AND P0, PT, R0, 0x9, PT ;  /* 0x000000090000780c */ /* 0x000fe20003f04270 */
[----:B------:R-:W-:Y:S01]  /*7840*/  IMAD.X R7, R11, 0x1, R5, P3 ;  /* 0x000000010b077824 */ /* 0x000fe200018e0605 */
[C---:B------:R-:W-:Y:S01]  /*7850*/  ISETP.GT.AND P5, PT, R3.reuse, RZ, P1 ;  /* 0x000000ff0300720c */ /* 0x040fe20000fa4270 */
[-C--:B------:R-:W-:Y:S01]  /*7860*/  FMUL R34, R34, R153.reuse ;  /* 0x0000009922227220 */ /* 0x080fe20000400000 */
[----:B------:R-:W-:Y:S01]  /*7870*/  ISETP.GT.AND P3, PT, R3, RZ, P0 ;  /* 0x000000ff0300720c */ /* 0x000fe20000764270 */
[-C--:B------:R-:W-:Y:S01]  /*7880*/  FMUL R35, R35, R153.reuse ;  /* 0x0000009923237220 */ /* 0x080fe20000400000 */
[----:B------:R-:W-:Y:S01]  /*7890*/  F2FP.F16.F32.PACK_AB R26, RZ, R26 ;  /* 0x0000001aff1a723e */ /* 0x000fe200000000ff */
[----:B------:R-:W-:Y:S01]  /*78a0*/  FMUL R36, R36, R153 ;  /* 0x0000009924247220 */ /* 0x000fe20000400000 */
[----:B------:R-:W-:Y:S01]  /*78b0*/  F2FP.F16.F32.PACK_AB R27, RZ, R27 ;  /* 0x0000001bff1b723e */ /* 0x000fe200000000ff */
[----:B------:R-:W-:Y:S01]  /*78c0*/  FMUL R37, R37, R153 ;  /* 0x0000009925257220 */ /* 0x000fe20000400000 */
[----:B------:R-:W-:Y:S01]  /*78d0*/  F2FP.F16.F32.PACK_AB R28, RZ, R28 ;  /* 0x0000001cff1c723e */ /* 0x000fe200000000ff */
[----:B------:R-:W-:Y:S01]  /*78e0*/  @P2 STG.E.U16 desc[UR36][R6.64], R26 ;  /* 0x0000001a06002986 */ /* 0x000fe2000c101524 */
[----:B------:R-:W-:Y:S01]  /*78f0*/  F2FP.F16.F32.PACK_AB R29, RZ, R29 ;  /* 0x0000001dff1d723e */ /* 0x000fe200000000ff */
[-C--:B------:R-:W-:Y:S01]  /*7900*/  FMUL R38, R38, R153.reuse ;  /* 0x0000009926267220 */ /* 0x080fe20000400000 */
[----:B------:R-:W-:Y:S01]  /*7910*/  ISETP.GT.AND P2, PT, R3, 0x8, P1 ;  /* 0x000000080300780c */ /* 0x000fe20000f44270 */
[----:B------:R-:W-:Y:S01]  /*7920*/  @P4 STG.E.U16 desc[UR36][R6.64+0x2], R27 ;  /* 0x0000021b06004986 */ /* 0x000fe2000c101524 */
[----:B------:R-:W-:Y:S01]  /*7930*/  ISETP.GT.AND P1, PT, R0, 0x10, PT ;  /* 0x000000100000780c */ /* 0x000fe20003f24270 */
[-C--:B------:R-:W-:Y:S01]  /*7940*/  FMUL R39, R39, R153.reuse ;  /* 0x0000009927277220 */ /* 0x080fe20000400000 */
[----:B------:R-:W-:Y:S01]  /*7950*/  F2FP.F16.F32.PACK_AB R30, RZ, R30 ;  /* 0x0000001eff1e723e */ /* 0x000fe200000000ff */
[----:B------:R-:W-:Y:S01]  /*7960*/  @P5 STG.E.U16 desc[UR36][R4.64+0x10], R28 ;  /* 0x0000101c04005986 */ /* 0x000fe2000c101524 */
[C---:B------:R-:W-:Y:S01]  /*7970*/  ISETP.GT.AND P4, PT, R3.reuse, RZ, P1 ;  /* 0x000000ff0300720c */ /* 0x040fe20000f84270 */
[----:B------:R-:W-:Y:S01]  /*7980*/  FMUL R40, R40, R153 ;  /* 0x0000009928287220 */ /* 0x000fe20000400000 */
[----:B------:R-:W-:Y:S01]  /*7990*/  F2FP.F16.F32.PACK_AB R31, RZ, R31 ;  /* 0x0000001fff1f723e */ /* 0x000fe200000000ff */
[----:B------:R-:W-:Y:S01]  /*79a0*/  @P3 STG.E.U16 desc[UR36][R4.64+0x12], R29 ;  /* 0x0000121d04003986 */ /* 0x000fe2000c101524 */
[----:B------:R-:W-:Y:S01]  /*79b0*/  ISETP.GT.AND P3, PT, R3, 0x8, P0 ;  /* 0x000000080300780c */ /* 0x000fe20000764270 */
[-C--:B------:R-:W-:Y:S01]  /*79c0*/  FMUL R41, R41, R153.reuse ;  /* 0x0000009929297220 */ /* 0x080fe20000400000 */
[----:B------:R-:W-:Y:S01]  /*79d0*/  ISETP.GT.AND P0, PT, R0, 0x11, PT ;  /* 0x000000110000780c */ /* 0x000fe20003f04270 */
[----:B------:R-:W-:Y:S01]  /*79e0*/  @P2 STG.E.U16 desc[UR36][R6.64+0x10], R30 ;  /* 0x0000101e06002986 */ /* 0x000fe2000c101524 */
[----:B------:R-:W-:Y:S01]  /*79f0*/  F2FP.F16.F32.PACK_AB R32, RZ, R32 ;  /* 0x00000020ff20723e */ /* 0x000fe200000000ff */
[-C--:B------:R-:W-:Y:S01]  /*7a00*/  FMUL R42, R42, R153.reuse ;  /* 0x000000992a2a7220 */ /* 0x080fe20000400000 */
[----:B------:R-:W-:Y:S01]  /*7a10*/  ISETP.GT.AND P5, PT, R3, RZ, P0 ;  /* 0x000000ff0300720c */ /* 0x000fe200007a4270 */
[-C--:B------:R-:W-:Y:S01]  /*7a20*/  FMUL R43, R43, R153.reuse ;  /* 0x000000992b2b7220 */ /* 0x080fe20000400000 */
[----:B------:R-:W-:Y:S01]  /*7a30*/  ISETP.GT.AND P2, PT, R3, 0x8, P1 ;  /* 0x000000080300780c */ /* 0x000fe20000f44270 */
[-C--:B------:R-:W-:Y:S01]  /*7a40*/  FMUL R44, R44, R153.reuse ;  /* 0x000000992c2c7220 */ /* 0x080fe20000400000 */
[----:B------:R-:W-:Y:S01]  /*7a50*/  ISETP.GT.AND P1, PT, R0, 0x18, PT ;  /* 0x000000180000780c */ /* 0x000fe20003f24270 */
[----:B------:R-:W-:Y:S01]  /*7a60*/  FMUL R45, R45, R153 ;  /* 0x000000992d2d7220 */ /* 0x000fe20000400000 */
[----:B------:R-:W-:Y:S01]  /*7a70*/  F2FP.F16.F32.PACK_AB R33, RZ, R33 ;  /* 0x00000021ff21723e */ /* 0x000fe200000000ff */
[----:B------:R-:W-:Y:S01]  /*7a80*/  @P3 STG.E.U16 desc[UR36][R6.64+0x12], R31 ;  /* 0x0000121f06003986 */ /* 0x000fe2000c101524 */
[C---:B------:R-:W-:Y:S01]  /*7a90*/  ISETP.GT.AND P3, PT, R3.reuse, 0x8, P0 ;  /* 0x000000080300780c */ /* 0x040fe20000764270 */
[-C--:B------:R-:W-:Y:S01]  /*7aa0*/  FMUL R46, R46, R153.reuse ;  /* 0x000000992e2e7220 */ /* 0x080fe20000400000 */
[----:B------:R-:W-:Y:S01]  /*7ab0*/  ISETP.GT.AND P0, PT, R0, 0x19, PT ;  /* 0x000000190000780c */ /* 0x000fe20003f04270 */
[----:B------:R-:W-:Y:S01]  /*7ac0*/  @P4 STG.E.U16 desc[UR36][R4.64+0x20], R32 ;  /* 0x0000202004004986 */ /* 0x000fe2000c101524 */
[----:B------:R-:W-:Y:S01]  /*7ad0*/  ISETP.GT.AND P4, PT, R3, RZ, P1 ;  /* 0x000000ff0300720c */ /* 0x000fe20000f84270 */
[-C--:B------:R-:W-:Y:S01]  /*7ae0*/  FMUL R47, R47, R153.reuse ;  /* 0x000000992f2f7220 */ /* 0x080fe20000400000 */
[----:B------:R-:W-:Y:S01]  /*7af0*/  F2FP.F16.F32.PACK_AB R34, RZ, R34 ;  /* 0x00000022ff22723e */ /* 0x000fe200000000ff */
[----:B------:R-:W-:Y:S01]  /*7b00*/  @P5 STG.E.U16 desc[UR36][R4.64+0x22], R33 ;  /* 0x0000222104005986 */ /* 0x000fe2000c101524 */
[----:B------:R-:W-:Y:S01]  /*7b10*/  ISETP.GT.AND P5, PT, R3, RZ, P0 ;  /* 0x000000ff0300720c */ /* 0x000fe200007a4270 */
[----:B------:R-:W-:Y:S01]  /*7b20*/  FMUL R48, R48, R153 ;  /* 0x0000009930307220 */ /* 0x000fe20000400000 */
[----:B------:R-:W-:Y:S01]  /*7b30*/  F2FP.F16.F32.PACK_AB R35, RZ, R35 ;  /* 0x00000023ff23723e */ /* 0x000fe200000000ff */
[----:B------:R-:W-:Y:S01]  /*7b40*/  @P2 STG.E.U16 desc[UR36][R6.64+0x20], R34 ;  /* 0x0000202206002986 */ /* 0x000fe2000c101524 */
[----:B------:R-:W-:Y:S01]  /*7b50*/  F2FP.F16.F32.PACK_AB R36, RZ, R36 ;  /* 0x00000024ff24723e */ /* 0x000fe200000000ff */
[-C--:B------:R-:W-:Y:S01]  /*7b60*/  FMUL R49, R49, R153.reuse ;  /* 0x0000009931317220 */ /* 0x080fe20000400000 */
[C---:B------:R-:W-:Y:S01]  /*7b70*/  ISETP.GT.AND P2, PT, R3.reuse, 0x8, P1 ;  /* 0x000000080300780c */ /* 0x040fe20000f44270 */
[----:B------:R-:W-:Y:S01]  /*7b80*/  @P3 STG.E.U16 desc[UR36][R6.64+0x22], R35 ;  /* 0x0000222306003986 */ /* 0x000fe2000c101524 */
[----:B------:R-:W-:Y:S01]  /*7b90*/  ISETP.GT.AND P1, PT, R0, 0x20, PT ;  /* 0x000000200000780c */ /* 0x000fe20003f24270 */
[----:B------:R-:W-:Y:S01]  /*7ba0*/  FMUL R50, R50, R153 ;  /* 0x0000009932327220 */ /* 0x000fe20000400000 */
[----:B------:R-:W-:Y:S01]  /*7bb0*/  F2FP.F16.F32.PACK_AB R37, RZ, R37 ;  /* 0x00000025ff25723e */ /* 0x000fe200000000ff */
[----:B------:R-:W-:Y:S01]  /*7bc0*/  @P4 STG.E.U16 desc[UR36][R4.64+0x30], R36 ;  /* 0x0000302404004986 */ /* 0x000fe2000c101524 */
[----:B------:R-:W-:Y:S01]  /*7bd0*/  ISETP.GT.AND P3, PT, R3, 0x8, P0 ;  /* 0x000000080300780c */ /* 0x000fe20000764270 */
[-C--:B------:R-:W-:Y:S01]  /*7be0*/  FMUL R51, R51, R153.reuse ;  /* 0x0000009933337220 */ /* 0x080fe20000400000 */
[----:B------:R-:W-:Y:S01]  /*7bf0*/  ISETP.GT.AND P0, PT, R0, 0x21, PT ;  /* 0x000000210000780c */ /* 0x000fe20003f04270 */
[----:B------:R-:W-:Y:S01]  /*7c00*/  @P5 STG.E.U16 desc[UR36][R4.64+0x32], R37 ;  /* 0x0000322504005986 */ /* 0x000fe2000c101524 */
[----:B------:R-:W-:Y:S01]  /*7c10*/  ISETP.GT.AND P4, PT, R3, RZ, P1 ;  /* 0x000000ff0300720c */ /* 0x000fe20000f84270 */
[-C--:B------:R-:W-:Y:S01]  /*7c20*/  FMUL R52, R52, R153.reuse ;  /* 0x0000009934347220 */ /* 0x080fe20000400000 */
[----:B------:R-:W-:Y:S01]  /*7c30*/  F2FP.F16.F32.PACK_AB R38, RZ, R38 ;  /* 0x00000026ff26723e */ /* 0x000fe200000000ff */
[-C--:B------:R-:W-:Y:S01]  /*7c40*/  FMUL R53, R53, R153.reuse ;  /* 0x0000009935357220 */ /* 0x080fe20000400000 */
        /* <DEDUP_REMOVED lines=325> */
[----:B------:R-:W-:Y:S01]  /*90a0*/  FMUL R151, R151, R153 ;  /* 0x0000009997977220 */ /* 0x000fe20000400000 */
[----:B------:R-:W-:Y:S01]  /*90b0*/  ISETP.GT.AND P2, PT, R3, 0x8, P1 ;  /* 0x000000080300780c */ /* 0x000fe20000f44270 */
[----:B------:R-:W-:Y:S01]  /*90c0*/  @P3 STG.E.U16 desc[UR36][R6.64+0x132], R103 ;  /* 0x0001326706003986 */ /* 0x000fe2000c101524 */
[----:B------:R-:W-:-:S02]  /*90d0*/  ISETP.GT.AND P1, PT, R0, 0xa8, PT ;  /* 0x000000a80000780c */ /* 0x000fc40003f24270 */
[----:B------:R-:W-:Y:S01]  /*90e0*/  F2FP.F16.F32.PACK_AB R105, RZ, R105 ;  /* 0x00000069ff69723e */ /* 0x000fe200000000ff */
[----:B------:R-:W-:Y:S01]  /*90f0*/  @P4 STG.E.U16 desc[UR36][R4.64+0x140], R104 ;  /* 0x0001406804004986 */ /* 0x000fe2000c101524 */
[C---:B------:R-:W-:Y:S02]  /*9100*/  ISETP.GT.AND P3, PT, R3.reuse, 0x8, P0 ;  /* 0x000000080300780c */ /* 0x040fe40000764270 */
[----:B------:R-:W-:Y:S01]  /*9110*/  ISETP.GT.AND P0, PT, R0, 0xa9, PT ;  /* 0x000000a90000780c */ /* 0x000fe20003f04270 */
[----:B------:R-:W-:Y:S01]  /*9120*/  @P5 STG.E.U16 desc[UR36][R4.64+0x142], R105 ;  /* 0x0001426904005986 */ /* 0x000fe2000c101524 */
[C---:B------:R-:W-:Y:S02]  /*9130*/  ISETP.GT.AND P4, PT, R3.reuse, RZ, P1 ;  /* 0x000000ff0300720c */ /* 0x040fe40000f84270 */
[----:B------:R-:W-:Y:S02]  /*9140*/  F2FP.F16.F32.PACK_AB R106, RZ, R106 ;  /* 0x0000006aff6a723e */ /* 0x000fe400000000ff */
[----:B------:R-:W-:-:S02]  /*9150*/  ISETP.GT.AND P5, PT, R3, RZ, P0 ;  /* 0x000000ff0300720c */ /* 0x000fc400007a4270 */
[----:B------:R-:W-:Y:S01]  /*9160*/  F2FP.F16.F32.PACK_AB R107, RZ, R107 ;  /* 0x0000006bff6b723e */ /* 0x000fe200000000ff */
[----:B------:R-:W-:Y:S01]  /*9170*/  @P2 STG.E.U16 desc[UR36][R6.64+0x140], R106 ;  /* 0x0001406a06002986 */ /* 0x000fe2000c101524 */
[----:B------:R-:W-:Y:S02]  /*9180*/  F2FP.F16.F32.PACK_AB R108, RZ, R108 ;  /* 0x0000006cff6c723e */ /* 0x000fe400000000ff */
[C---:B------:R-:W-:Y:S01]  /*9190*/  ISETP.GT.AND P2, PT, R3.reuse, 0x8, P1 ;  /* 0x000000080300780c */ /* 0x040fe20000f44270 */
[----:B------:R-:W-:Y:S01]  /*91a0*/  @P3 STG.E.U16 desc[UR36][R6.64+0x142], R107 ;  /* 0x0001426b06003986 */ /* 0x000fe2000c101524 */
[----:B------:R-:W-:Y:S02]  /*91b0*/  ISETP.GT.AND P1, PT, R0, 0xb0, PT ;  /* 0x000000b00000780c */ /* 0x000fe40003f24270 */
[----:B------:R-:W-:Y:S01]  /*91c0*/  F2FP.F16.F32.PACK_AB R109, RZ, R109 ;  /* 0x0000006dff6d723e */ /* 0x000fe200000000ff */
[----:B------:R-:W-:Y:S01]  /*91d0*/  @P4 STG.E.U16 desc[UR36][R4.64+0x150], R108 ;  /* 0x0001506c04004986 */ /* 0x000fe2000c101524 */
[----:B------:R-:W-:-:S02]  /*91e0*/  ISETP.GT.AND P3, PT, R3, 0x8, P0 ;  /* 0x000000080300780c */ /* 0x000fc40000764270 */
[----:B------:R-:W-:Y:S01]  /*91f0*/  ISETP.GT.AND P0, PT, R0, 0xb1, PT ;  /* 0x000000b10000780c */ /* 0x000fe20003f04270 */
[----:B------:R-:W-:Y:S01]  /*9200*/  @P5 STG.E.U16 desc[UR36][R4.64+0x152], R109 ;  /* 0x0001526d04005986 */ /* 0x000fe2000c101524 */
[C---:B------:R-:W-:Y:S02]  /*9210*/  ISETP.GT.AND P4, PT, R3.reuse, RZ, P1 ;  /* 0x000000ff0300720c */ /* 0x040fe40000f84270 */
[----:B------:R-:W-:Y:S02]  /*9220*/  F2FP.F16.F32.PACK_AB R110, RZ, R110 ;  /* 0x0000006eff6e723e */ /* 0x000fe400000000ff */
[----:B------:R-:W-:Y:S02]  /*9230*/  ISETP.GT.AND P5, PT, R3, RZ, P0 ;  /* 0x000000ff0300720c */ /* 0x000fe400007a4270 */
[----:B------:R-:W-:Y:S01]  /*9240*/  F2FP.F16.F32.PACK_AB R111, RZ, R111 ;  /* 0x0000006fff6f723e */ /* 0x000fe200000000ff */
[----:B------:R-:W-:Y:S01]  /*9250*/  @P2 STG.E.U16 desc[UR36][R6.64+0x150], R110 ;  /* 0x0001506e06002986 */ /* 0x000fe2000c101524 */
[----:B------:R-:W-:-:S02]  /*9260*/  F2FP.F16.F32.PACK_AB R112, RZ, R112 ;  /* 0x00000070ff70723e */ /* 0x000fc400000000ff */
[C---:B------:R-:W-:Y:S01]  /*9270*/  ISETP.GT.AND P2, PT, R3.reuse, 0x8, P1 ;  /* 0x000000080300780c */ /* 0x040fe20000f44270 */
[----:B------:R-:W-:Y:S01]  /*9280*/  @P3 STG.E.U16 desc[UR36][R6.64+0x152], R111 ;  /* 0x0001526f06003986 */ /* 0x000fe2000c101524 */
[C---:B------:R-:W-:Y:S02]  /*9290*/  ISETP.GT.AND P1, PT, R0.reuse, 0xb8, PT ;  /* 0x000000b80000780c */ /* 0x040fe40003f24270 */
[----:B------:R-:W-:Y:S01]  /*92a0*/  F2FP.F16.F32.PACK_AB R113, RZ, R113 ;  /* 0x00000071ff71723e */ /* 0x000fe200000000ff */
[----:B------:R-:W-:Y:S01]  /*92b0*/  @P4 STG.E.U16 desc[UR36][R4.64+0x160], R112 ;  /* 0x0001607004004986 */ /* 0x000fe2000c101524 */
[C---:B------:R-:W-:Y:S02]  /*92c0*/  ISETP.GT.AND P3, PT, R3.reuse, 0x8, P0 ;  /* 0x000000080300780c */ /* 0x040fe40000764270 */
[----:B------:R-:W-:Y:S01]  /*92d0*/  ISETP.GT.AND P0, PT, R0, 0xb9, PT ;  /* 0x000000b90000780c */ /* 0x000fe20003f04270 */
[----:B------:R-:W-:Y:S01]  /*92e0*/  @P5 STG.E.U16 desc[UR36][R4.64+0x162], R113 ;  /* 0x0001627104005986 */ /* 0x000fe2000c101524 */
[----:B------:R-:W-:-:S02]  /*92f0*/  ISETP.GT.AND P4, PT, R3, RZ, P1 ;  /* 0x000000ff0300720c */ /* 0x000fc40000f84270 */
[----:B------:R-:W-:Y:S02]  /*9300*/  F2FP.F16.F32.PACK_AB R114, RZ, R114 ;  /* 0x00000072ff72723e */ /* 0x000fe400000000ff */
[C---:B------:R-:W-:Y:S02]  /*9310*/  ISETP.GT.AND P5, PT, R3.reuse, RZ, P0 ;  /* 0x000000ff0300720c */ /* 0x040fe400007a4270 */
[----:B------:R-:W-:Y:S01]  /*9320*/  F2FP.F16.F32.PACK_AB R115, RZ, R115 ;  /* 0x00000073ff73723e */ /* 0x000fe200000000ff */
[----:B------:R-:W-:Y:S01]  /*9330*/  @P2 STG.E.U16 desc[UR36][R6.64+0x160], R114 ;  /* 0x0001607206002986 */ /* 0x000fe2000c101524 */
[----:B------:R-:W-:Y:S02]  /*9340*/  F2FP.F16.F32.PACK_AB R116, RZ, R116 ;  /* 0x00000074ff74723e */ /* 0x000fe400000000ff */
        /* <DEDUP_REMOVED lines=65> */
[----:B------:R-:W-:Y:S02]  /*9760*/  ISETP.GT.AND P5, PT, R3, RZ, P0 ;  /* 0x000000ff0300720c */ /* 0x000fe400007a4270 */
[----:B------:R-:W-:Y:S02]  /*9770*/  F2FP.F16.F32.PACK_AB R134, RZ, R134 ;  /* 0x00000086ff86723e */ /* 0x000fe400000000ff */
[----:B------:R-:W-:Y:S02]  /*9780*/  F2FP.F16.F32.PACK_AB R135, RZ, R135 ;  /* 0x00000087ff87723e */ /* 0x000fe400000000ff */
[----:B------:R-:W-:Y:S01]  /*9790*/  F2FP.F16.F32.PACK_AB R136, RZ, R136 ;  /* 0x00000088ff88723e */ /* 0x000fe200000000ff */
[----:B------:R-:W-:Y:S01]  /*97a0*/  @P2 STG.E.U16 desc[UR36][R6.64+0x1b0], R134 ;  /* 0x0001b08606002986 */ /* 0x000fe2000c101524 */
[----:B------:R-:W-:-:S02]  /*97b0*/  F2FP.F16.F32.PACK_AB R137, RZ, R137 ;  /* 0x00000089ff89723e */ /* 0x000fc400000000ff */
[C---:B------:R-:W-:Y:S01]  /*97c0*/  ISETP.GT.AND P1, PT, R3.reuse, 0x8, P1 ;  /* 0x000000080300780c */ /* 0x040fe20000f24270 */
[----:B------:R-:W-:Y:S01]  /*97d0*/  @P3 STG.E.U16 desc[UR36][R6.64+0x1b2], R135 ;  /* 0x0001b28706003986 */ /* 0x000fe2000c101524 */
[C---:B------:R-:W-:Y:S02]  /*97e0*/  ISETP.GT.AND P2, PT, R3.reuse, 0x8, P0 ;  /* 0x000000080300780c */ /* 0x040fe40000744270 */
[C---:B------:R-:W-:Y:S01]  /*97f0*/  ISETP.GT.AND P0, PT, R0.reuse, 0xe9, PT ;  /* 0x000000e90000780c */ /* 0x040fe20003f04270 */
[----:B------:R-:W-:Y:S01]  /*9800*/  @P4 STG.E.U16 desc[UR36][R4.64+0x1c0], R136 ;  /* 0x0001c08804004986 */ /* 0x000fe2000c101524 */
[----:B------:R-:W-:Y:S02]  /*9810*/  ISETP.GT.AND P4, PT, R0, 0xe8, PT ;  /* 0x000000e80000780c */ /* 0x000fe40003f84270 */
[----:B------:R-:W-:Y:S01]  /*9820*/  F2FP.F16.F32.PACK_AB R138, RZ, R138 ;  /* 0x0000008aff8a723e */ /* 0x000fe200000000ff */
[----:B------:R-:W-:Y:S01]  /*9830*/  @P5 STG.E.U16 desc[UR36][R4.64+0x1c2], R137 ;  /* 0x0001c28904005986 */ /* 0x000fe2000c101524 */
[----:B------:R-:W-:-:S02]  /*9840*/  ISETP.GT.AND P5, PT, R3, RZ, P4 ;  /* 0x000000ff0300720c */ /* 0x000fc400027a4270 */
[----:B------:R-:W-:Y:S01]  /*9850*/  F2FP.F16.F32.PACK_AB R139, RZ, R139 ;  /* 0x0000008bff8b723e */ /* 0x000fe200000000ff */
[----:B------:R-:W-:Y:S01]  /*9860*/  @P1 STG.E.U16 desc[UR36][R6.64+0x1c0], R138 ;  /* 0x0001c08a06001986 */ /* 0x000fe2000c101524 */
[----:B------:R-:W-:Y:S02]  /*9870*/  F2FP.F16.F32.PACK_AB R140, RZ, R140 ;  /* 0x0000008cff8c723e */ /* 0x000fe400000000ff */
[C---:B------:R-:W-:Y:S01]  /*9880*/  ISETP.GT.AND P3, PT, R3.reuse, RZ, P0 ;  /* 0x000000ff0300720c */ /* 0x040fe20000764270 */
[----:B------:R-:W-:Y:S01]  /*9890*/  @P2 STG.E.U16 desc[UR36][R6.64+0x1c2], R139 ;  /* 0x0001c28b06002986 */ /* 0x000fe2000c101524 */
[C---:B------:R-:W-:Y:S02]  /*98a0*/  ISETP.GT.AND P4, PT, R3.reuse, 0x8, P4 ;  /* 0x000000080300780c */ /* 0x040fe40002784270 */
[----:B------:R-:W-:Y:S02]  /*98b0*/  F2FP.F16.F32.PACK_AB R141, RZ, R141 ;  /* 0x0000008dff8d723e */ /* 0x000fe400000000ff */
[----:B------:R-:W-:Y:S01]  /*98c0*/  F2FP.F16.F32.PACK_AB R142, RZ, R142 ;  /* 0x0000008eff8e723e */ /* 0x000fe200000000ff */
[----:B------:R-:W-:Y:S01]  /*98d0*/  @P5 STG.E.U16 desc[UR36][R4.64+0x1d0], R140 ;  /* 0x0001d08c04005986 */ /* 0x000fe2000c101524 */
[----:B------:R-:W-:-:S02]  /*98e0*/  ISETP.GT.AND P5, PT, R3, 0x8, P0 ;  /* 0x000000080300780c */ /* 0x000fc400007a4270 */
[----:B------:R-:W-:Y:S02]  /*98f0*/  F2FP.F16.F32.PACK_AB R143, RZ, R143 ;  /* 0x0000008fff8f723e */ /* 0x000fe400000000ff */
[C---:B------:R-:W-:Y:S01]  /*9900*/  ISETP.GT.AND P0, PT, R0.reuse, 0xf1, PT ;  /* 0x000000f10000780c */ /* 0x040fe20003f04270 */
[----:B------:R-:W-:Y:S01]  /*9910*/  @P3 STG.E.U16 desc[UR36][R4.64+0x1d2], R141 ;  /* 0x0001d28d04003986 */ /* 0x000fe2000c101524 */
[----:B------:R-:W-:Y:S02]  /*9920*/  ISETP.GT.AND P3, PT, R0, 0xf0, PT ;  /* 0x000000f00000780c */ /* 0x000fe40003f64270 */
[----:B------:R-:W-:Y:S01]  /*9930*/  F2FP.F16.F32.PACK_AB R144, RZ, R144 ;  /* 0x00000090ff90723e */ /* 0x000fe200000000ff */
[----:B------:R-:W-:Y:S01]  /*9940*/  @P4 STG.E.U16 desc[UR36][R6.64+0x1d0], R142 ;  /* 0x0001d08e06004986 */ /* 0x000fe2000c101524 */
[C---:B------:R-:W-:Y:S02]  /*9950*/  ISETP.GT.AND P4, PT, R3.reuse, RZ, P3 ;  /* 0x000000ff0300720c */ /* 0x040fe40001f84270 */
[C---:B------:R-:W-:Y:S01]  /*9960*/  ISETP.GT.AND P3, PT, R3.reuse, 0x8, P3 ;  /* 0x000000080300780c */ /* 0x040fe20001f64270 */
[----:B------:R-:W-:Y:S01]  /*9970*/  @P5 STG.E.U16 desc[UR36][R6.64+0x1d2], R143 ;  /* 0x0001d28f06005986 */ /* 0x000fe2000c101524 */
[----:B------:R-:W-:-:S02]  /*9980*/  ISETP.GT.AND P5, PT, R3, RZ, P0 ;  /* 0x000000ff0300720c */ /* 0x000fc400007a4270 */
[----:B------:R-:W-:Y:S02]  /*9990*/  F2FP.F16.F32.PACK_AB R145, RZ, R145 ;  /* 0x00000091ff91723e */ /* 0x000fe400000000ff */
[C---:B------:R-:W-:Y:S02]  /*99a0*/  ISETP.GT.AND P0, PT, R3.reuse, 0x8, P0 ;  /* 0x000000080300780c */ /* 0x040fe40000704270 */
[C---:B------:R-:W-:Y:S02]  /*99b0*/  ISETP.GT.AND P1, PT, R0.reuse, 0xf9, PT ;  /* 0x000000f90000780c */ /* 0x040fe40003f24270 */
[----:B------:R-:W-:Y:S01]  /*99c0*/  ISETP.GT.AND P2, PT, R0, 0xf8, PT ;  /* 0x000000f80000780c */ /* 0x000fe20003f44270 */
[----:B------:R-:W-:Y:S01]  /*99d0*/  @P4 STG.E.U16 desc[UR36][R4.64+0x1e0], R144 ;  /* 0x0001e09004004986 */ /* 0x000fe2000c101524 */
[C---:B------:R-:W-:Y:S01]  /*99e0*/  ISETP.GT.AND P4, PT, R3.reuse, RZ, P1 ;  /* 0x000000ff0300720c */ /* 0x040fe20000f84270 */
[----:B------:R-:W-:Y:S01]  /*99f0*/  @P3 IMAD.MOV.U32 R2, RZ, RZ, R6 ;  /* 0x000000ffff023224 */ /* 0x000fe200078e0006 */
[C---:B------:R-:W-:Y:S01]  /*9a00*/  ISETP.GT.AND P1, PT, R3.reuse, 0x8, P1 ;  /* 0x000000080300780c */ /* 0x040fe20000f24270 */
[----:B------:R-:W-:Y:S01]  /*9a10*/  @P5 STG.E.U16 desc[UR36][R4.64+0x1e2], R145 ;  /* 0x0001e29104005986 */ /* 0x000fe2000c101524 */
[----:B------:R-:W-:-:S02]  /*9a20*/  ISETP.GT.AND P5, PT, R3, RZ, P2 ;  /* 0x000000ff0300720c */ /* 0x000fc400017a4270 */
[----:B------:R-:W-:Y:S01]  /*9a30*/  ISETP.GT.AND P2, PT, R3, 0x8, P2 ;  /* 0x000000080300780c */ /* 0x000fe20001744270 */
[----:B------:R-:W-:Y:S01]  /*9a40*/  @P3 IMAD.MOV.U32 R3, RZ, RZ, R7 ;  /* 0x000000ffff033224 */ /* 0x000fe200078e0007 */
[----:B------:R-:W-:Y:S02]  /*9a50*/  F2FP.F16.F32.PACK_AB R146, RZ, R146 ;  /* 0x00000092ff92723e */ /* 0x000fe400000000ff */
[----:B------:R-:W-:Y:S02]  /*9a60*/  F2FP.F16.F32.PACK_AB R147, RZ, R147 ;  /* 0x00000093ff93723e */ /* 0x000fe400000000ff */
[----:B------:R-:W-:Y:S01]  /*9a70*/  F2FP.F16.F32.PACK_AB R148, RZ, R148 ;  /* 0x00000094ff94723e */ /* 0x000fe200000000ff */
[----:B------:R0:W-:Y:S01]  /*9a80*/  @P3 STG.E.U16 desc[UR36][R2.64+0x1e0], R146 ;  /* 0x0001e09202003986 */ /* 0x0001e2000c101524 */
[----:B------:R-:W-:Y:S02]  /*9a90*/  F2FP.F16.F32.PACK_AB R149, RZ, R149 ;  /* 0x00000095ff95723e */ /* 0x000fe400000000ff */
[----:B------:R-:W-:-:S02]  /*9aa0*/  F2FP.F16.F32.PACK_AB R150, RZ, R150 ;  /* 0x00000096ff96723e */ /* 0x000fc400000000ff */
[----:B------:R-:W-:Y:S01]  /*9ab0*/  F2FP.F16.F32.PACK_AB R151, RZ, R151 ;  /* 0x00000097ff97723e */ /* 0x000fe200000000ff */
[----:B0-----:R-:W-:Y:S02]  /*9ac0*/  @P0 IMAD.MOV.U32 R2, RZ, RZ, R6 ;  /* 0x000000ffff020224 */ /* 0x001fe400078e0006 */
[----:B------:R-:W-:-:S05]  /*9ad0*/  @P0 IMAD.MOV.U32 R3, RZ, RZ, R7 ;  /* 0x000000ffff030224 */ /* 0x000fca00078e0007 */
[----:B------:R0:W-:Y:S02]  /*9ae0*/  @P0 STG.E.U16 desc[UR36][R2.64+0x1e2], R147 ;  /* 0x0001e29302000986 */ /* 0x0001e4000c101524 */
[----:B0-----:R-:W-:Y:S02]  /*9af0*/  @P5 IMAD.MOV.U32 R2, RZ, RZ, R4 ;  /* 0x000000ffff025224 */ /* 0x001fe400078e0004 */
[----:B------:R-:W-:-:S05]  /*9b00*/  @P5 IMAD.MOV.U32 R3, RZ, RZ, R5 ;  /* 0x000000ffff035224 */ /* 0x000fca00078e0005 */
[----:B------:R0:W-:Y:S04]  /*9b10*/  @P5 STG.E.U16 desc[UR36][R2.64+0x1f0], R148 ;  /* 0x0001f09402005986 */ /* 0x0001e8000c101524 */
[----:B------:R1:W-:Y:S01]  /*9b20*/  @P4 STG.E.U16 desc[UR36][R4.64+0x1f2], R149 ;  /* 0x0001f29504004986 */ /* 0x0003e2000c101524 */
[----:B0-----:R-:W-:Y:S02]  /*9b30*/  @P2 IMAD.MOV.U32 R2, RZ, RZ, R6 ;  /* 0x000000ffff022224 */ /* 0x001fe400078e0006 */
[----:B------:R-:W-:-:S05]  /*9b40*/  @P2 IMAD.MOV.U32 R3, RZ, RZ, R7 ;  /* 0x000000ffff032224 */ /* 0x000fca00078e0007 */
[----:B------:R1:W-:Y:S04]  /*9b50*/  @P2 STG.E.U16 desc[UR36][R2.64+0x1f0], R150 ;  /* 0x0001f09602002986 */ /* 0x0003e8000c101524 */
[----:B------:R1:W-:Y:S02]  /*9b60*/  @P1 STG.E.U16 desc[UR36][R6.64+0x1f2], R151 ;  /* 0x0001f29706001986 */ /* 0x0003e4000c101524 */
.L_x_287:
[----:B------:R-:W-:Y:S05]  /*9b70*/  BSYNC B0 ;  /* 0x0000000000007941 */ /* 0x000fea0003800000 */
.L_x_33:
[----:B01----:R-:W2:Y:S01]  /*9b80*/  LDL.64 R2, [R1] ;  /* 0x0000000001027983 */ /* 0x003ea20000100a00 */
[----:B------:R-:W-:Y:S01]  /*9b90*/  ULDC.64 UR4, c[0x0][0x650] ;  /* 0x0001940000047ab9 */ /* 0x000fe20000000a00 */
[----:B------:R0:W-:Y:S01]  /*9ba0*/  SYNCS.ARRIVE.TRANS64.A1T0 RZ, [R160+UR45], RZ ;  /* 0x000000ffa0ff79a7 */ /* 0x0001e2000810002d */
[----:B------:R-:W-:Y:S01]  /*9bb0*/  PRMT R0, RZ, 0x7610, R0 ;  /* 0x00007610ff007816 */ /* 0x000fe20000000000 */
[----:B------:R-:W-:Y:S02]  /*9bc0*/  IMAD.MOV.U32 R19, RZ, RZ, -0x1 ;  /* 0xffffffffff137424 */ /* 0x000fe400078e00ff */
[----:B-----5:R-:W-:Y:S01]  /*9bd0*/  IMAD.MOV.U32 R22, RZ, RZ, -0x1 ;  /* 0xffffffffff167424 */ /* 0x020fe200078e00ff */
[----:B--2---:R-:W-:-:S04]  /*9be0*/  LEA R18, P0, R2, R18, 0x1 ;  /* 0x0000001202127211 */ /* 0x004fc800078008ff */
[----:B------:R-:W-:Y:S01]  /*9bf0*/  LEA.HI.X R17, R2, R17, R23, 0x1, P0 ;  /* 0x0000001102117211 */ /* 0x000fe200000f0c17 */
[----:B------:R-:W-:Y:S01]  /*9c00*/  IMAD.MOV.U32 R2, RZ, RZ, -0x1 ;  /* 0xffffffffff027424 */ /* 0x000fe200078e00ff */
[----:B------:R-:W-:-:S04]  /*9c10*/  ISETP.GE.U32.AND P0, PT, R18, UR4, PT ;  /* 0x0000000412007c0c */ /* 0x000fc8000bf06070 */
[----:B------:R-:W-:-:S13]  /*9c20*/  ISETP.GE.U32.AND.EX P0, PT, R17, UR5, PT, P0 ;  /* 0x0000000511007c0c */ /* 0x000fda000bf06100 */
[----:B0-----:R-:W-:Y:S05]  /*9c30*/  @P0 BRA `(.L_x_288) ;  /* 0x0000000400700947 */ /* 0x001fea0003800000 */
[----:B------:R-:W0:Y:S01]  /*9c40*/  S2R R10, SR_CTAID.X ;  /* 0x00000000000a7919 */ /* 0x000e220000002500 */
[----:B---34-:R-:W1:Y:S01]  /*9c50*/  LDC.64 R8, c[0x0][0x628] ;  /* 0x00018a00ff087b82 */ /* 0x018e620000000a00 */
[----:B------:R-:W-:Y:S01]  /*9c60*/  ULDC UR4, c[0x0][0x150] ;  /* 0x0000540000047ab9 */ /* 0x000fe20000000800 */
[----:B------:R-:W-:Y:S01]  /*9c70*/  IMAD.MOV.U32 R6, RZ, RZ, R18 ;  /* 0x000000ffff067224 */ /* 0x000fe200078e0012 */
[----:B------:R-:W2:Y:S01]  /*9c80*/  S2R R20, SR_CTAID.Y ;  /* 0x0000000000147919 */ /* 0x000ea20000002600 */
[----:B------:R-:W-:-:S04]  /*9c90*/  IMAD.MOV.U32 R7, RZ, RZ, R17 ;  /* 0x000000ffff077224 */ /* 0x000fc800078e0011 */
[----:B------:R-:W3:Y:S08]  /*9ca0*/  LDC R15, c[0x0][0x144] ;  /* 0x00005100ff0f7b82 */ /* 0x000ef00000000800 */
[----:B------:R-:W4:Y:S08]  /*9cb0*/  LDC R0, c[0x0][0x630] ;  /* 0x00018c00ff007b82 */ /* 0x000f300000000800 */
[----:B------:R-:W2:Y:S01]  /*9cc0*/  LDC.64 R12, c[0x0][0x620] ;  /* 0x00018800ff0c7b82 */ /* 0x000ea20000000a00 */
[----:B-1----:R-:W-:-:S04]  /*9cd0*/  ISETP.NE.U32.AND P0, PT, R8, RZ, PT ;  /* 0x000000ff0800720c */ /* 0x002fc80003f05070 */
[----:B------:R-:W-:Y:S02]  /*9ce0*/  ISETP.NE.AND.EX P0, PT, R9, RZ, PT, P0 ;  /* 0x000000ff0900720c */ /* 0x000fe40003f05300 */
[----:B0-----:R-:W-:-:S05]  /*9cf0*/  I2FP.F32.U32 R2, R10 ;  /* 0x0000000a00027245 */ /* 0x001fca0000201000 */
[----:B------:R-:W-:-:S04]  /*9d00*/  FMUL R2, R2, UR4 ;  /* 0x0000000402027c20 */ /* 0x000fc80008400000 */
[----:B------:R0:W1:Y:S02]  /*9d10*/  F2I.U32.TRUNC.NTZ R14, R2 ;  /* 0x00000002000e7305 */ /* 0x000064000020f000 */
[----:B---34-:R-:W-:Y:S05]  /*9d20*/  @!P0 BRA `(.L_x_289) ;  /* 0x0000000000288947 */ /* 0x018fea0003800000 */
[----:B------:R-:W3:Y:S02]  /*9d30*/  LDC R3, c[0x0][0x634] ;  /* 0x00018d00ff037b82 */ /* 0x000ee40000000800 */
[----:B---3--:R-:W-:-:S05]  /*9d40*/  IADD3 R7, P0, R18, R3, RZ ;  /* 0x0000000312077210 */ /* 0x008fca0007f1e0ff */
[----:B------:R-:W-:-:S04]  /*9d50*/  IMAD.X R11, RZ, RZ, R17, P0 ;  /* 0x000000ffff0b7224 */ /* 0x000fc800000e0611 */
[----:B0-----:R-:W-:-:S04]  /*9d60*/  IMAD.WIDE.U32 R2, R11, R8, RZ ;  /* 0x000000080b027225 */ /* 0x001fc800078e00ff */
[----:B------:R-:W-:-:S04]  /*9d70*/  IMAD.WIDE.U32 R4, P0, R7, R9, R2 ;  /* 0x0000000907047225 */ /* 0x000fc80007800002 */
[----:B------:R-:W-:-:S04]  /*9d80*/  IMAD.WIDE.U32 R2, R7, R8, RZ ;  /* 0x0000000807027225 */ /* 0x000fc800078e00ff */
[----:B------:R-:W-:Y:S01]  /*9d90*/  IMAD.X R7, RZ, RZ, RZ, P0 ;  /* 0x000000ffff077224 */ /* 0x000fe200000e06ff */
[----:B------:R-:W-:Y:S01]  /*9da0*/  IADD3 RZ, P0, R3, R4, RZ ;  /* 0x0000000403ff7210 */ /* 0x000fe20007f1e0ff */
[----:B------:R-:W-:-:S04]  /*9db0*/  IMAD.MOV.U32 R6, RZ, RZ, R5 ;  /* 0x000000ffff067224 */ /* 0x000fc800078e0005 */
[----:B------:R-:W-:-:S08]  /*9dc0*/  IMAD.WIDE.U32.X R6, R11, R9, R6, P0 ;  /* 0x000000090b067225 */ /* 0x000fd000000e0406 */
.L_x_289:
[----:B------:R-:W3:Y:S01]  /*9dd0*/  LDC.64 R26, c[0x0][0x640] ;  /* 0x00019000ff1a7b82 */ /* 0x000ee20000000a00 */
[-C--:B------:R-:W-:Y:S01]  /*9de0*/  SHF.R.U64 R11, R6, R0.reuse, R7 ;  /* 0x00000000060b7219 */ /* 0x080fe20000001207 */
[----:B------:R-:W-:Y:S01]  /*9df0*/  IMAD.MOV.U32 R19, RZ, RZ, R17 ;  /* 0x000000ffff137224 */ /* 0x000fe200078e0011 */
[----:B------:R-:W-:Y:S01]  /*9e00*/  SHF.R.U32.HI R0, RZ, R0, R7 ;  /* 0x00000000ff007219 */ /* 0x000fe20000011607 */
[----:B-1----:R-:W-:Y:S01]  /*9e10*/  IMAD.MOV R14, RZ, RZ, -R14 ;  /* 0x000000ffff0e7224 */ /* 0x002fe200078e0a0e */
[----:B------:R-:W-:Y:S01]  /*9e20*/  IADD3 R5, P0, RZ, -R11, RZ ;  /* 0x8000000bff057210 */ /* 0x000fe20007f1e0ff */
[----:B------:R-:W-:Y:S01]  /*9e30*/  ULDC UR4, c[0x0][0x154] ;  /* 0x0000550000047ab9 */ /* 0x000fe20000000800 */
[----:B------:R-:W-:Y:S01]  /*9e40*/  IMAD.MOV.U32 R7, RZ, RZ, 0x1 ;  /* 0x00000001ff077424 */ /* 0x000fe200078e00ff */
[----:B------:R-:W1:Y:S01]  /*9e50*/  LDC R4, c[0x0][0x618] ;  /* 0x00018600ff047b82 */ /* 0x000e620000000800 */
[----:B------:R-:W-:Y:S02]  /*9e60*/  IMAD R22, R15, R14, R10 ;  /* 0x0000000e0f167224 */ /* 0x000fe400078e020a */
[----:B------:R-:W-:-:S04]  /*9e70*/  IMAD.X R3, RZ, RZ, ~R0, P0 ;  /* 0x000000ffff037224 */ /* 0x000fc800000e0e00 */
[-C--:B--2---:R-:W-:Y:S01]  /*9e80*/  IMAD R0, R3, R12.reuse, RZ ;  /* 0x0000000c03007224 */ /* 0x084fe200078e02ff */
[----:B------:R-:W2:Y:S01]  /*9e90*/  LDC R6, c[0x0][0x608] ;  /* 0x00018200ff067b82 */ /* 0x000ea20000000800 */
[----:B0-----:R-:W-:-:S04]  /*9ea0*/  IMAD.WIDE.U32 R2, R5, R12, R18 ;  /* 0x0000000c05027225 */ /* 0x001fc800078e0012 */
[----:B------:R-:W-:Y:S01]  /*9eb0*/  IMAD R5, R5, R13, R0 ;  /* 0x0000000d05057224 */ /* 0x000fe200078e0200 */
[----:B------:R-:W-:Y:S02]  /*9ec0*/  I2FP.F32.U32 R0, R20 ;  /* 0x0000001400007245 */ /* 0x000fe40000201000 */
[----:B------:R-:W0:Y:S01]  /*9ed0*/  LDC R24, c[0x0][0x658] ;  /* 0x00019600ff187b82 */ /* 0x000e220000000800 */
[----:B------:R-:W-:Y:S01]  /*9ee0*/  IMAD.IADD R3, R3, 0x1, R5 ;  /* 0x0000000103037824 */ /* 0x000fe200078e0205 */
[----:B---3--:R-:W-:Y:S01]  /*9ef0*/  ISETP.NE.U32.AND P0, PT, R26, RZ, PT ;  /* 0x000000ff1a00720c */ /* 0x008fe20003f05070 */
[----:B------:R-:W-:Y:S01]  /*9f00*/  FMUL R0, R0, UR4 ;  /* 0x0000000400007c20 */ /* 0x000fe20008400000 */
[----:B------:R-:W-:Y:S02]  /*9f10*/  IMAD.MOV.U32 R5, RZ, RZ, -0x1 ;  /* 0xffffffffff057424 */ /* 0x000fe400078e00ff */
[----:B------:R-:W-:Y:S01]  /*9f20*/  ISETP.NE.AND.EX P0, PT, R27, RZ, PT, P0 ;  /* 0x000000ff1b00720c */ /* 0x000fe20003f05300 */
[----:B------:R3:W4:Y:S01]  /*9f30*/  F2I.U32.TRUNC.NTZ R12, R0 ;  /* 0x00000000000c7305 */ /* 0x000722000020f000 */
[----:B------:R-:W3:Y:S01]  /*9f40*/  LDC R15, c[0x0][0x148] ;  /* 0x00005200ff0f7b82 */ /* 0x000ee20000000800 */
[----:B-1----:R-:W-:-:S02]  /*9f50*/  SHF.R.U64 R10, R2, R4, R3 ;  /* 0x00000004020a7219 */ /* 0x002fc40000001203 */
[----:B------:R-:W-:-:S05]  /*9f60*/  SHF.R.U32.HI R3, RZ, R4, R3 ;  /* 0x00000004ff037219 */ /* 0x000fca0000011603 */
[----:B------:R-:W1:Y:S01]  /*9f70*/  LDC R14, c[0x0][0x600] ;  /* 0x00018000ff0e7b82 */ /* 0x000e620000000800 */
[-CC-:B--2---:R-:W-:Y:S02]  /*9f80*/  SHF.R.U64 R8, R10, R6.reuse, R3.reuse ;  /* 0x000000060a087219 */ /* 0x184fe40000001203 */
[----:B------:R-:W-:-:S05]  /*9f90*/  SHF.R.U32.HI R3, RZ, R6, R3 ;  /* 0x00000006ff037219 */ /* 0x000fca0000011603 */
[----:B------:R-:W2:Y:S01]  /*9fa0*/  LDC R21, c[0x0][0x648] ;  /* 0x00019200ff157b82 */ /* 0x000ea20000000800 */
[-CC-:B0-----:R-:W-:Y:S02]  /*9fb0*/  SHF.R.U64 R13, R8, R24.reuse, R3.reuse ;  /* 0x00000018080d7219 */ /* 0x181fe40000001203 */
[-C--:B------:R-:W-:Y:S02]  /*9fc0*/  SHF.L.U32 R5, R5, R24.reuse, RZ ;  /* 0x0000001805057219 */ /* 0x080fe400000006ff */
[-C--:B------:R-:W-:Y:S01]  /*9fd0*/  SHF.R.U32.HI R3, RZ, R24.reuse, R3 ;  /* 0x00000018ff037219 */ /* 0x080fe20000011603 */
[----:B------:R-:W-:Y:S01]  /*9fe0*/  IMAD.MOV.U32 R2, RZ, RZ, R13 ;  /* 0x000000ffff027224 */ /* 0x000fe200078e000d */
[----:B------:R-:W-:Y:S01]  /*9ff0*/  SHF.L.U32 R24, R7, R24, RZ ;  /* 0x0000001807187219 */ /* 0x000fe200000006ff */
[----:B------:R-:W0:Y:S01]  /*a000*/  LDC R25, c[0x0][0x638] ;  /* 0x00018e00ff197b82 */ /* 0x000e220000000800 */
[----:B------:R-:W-:-:S07]  /*a010*/  LOP3.LUT R19, RZ, R5, RZ, 0x33, !PT ;  /* 0x00000005ff137212 */ /* 0x000fce00078e33ff */
[----:B------:R-:W0:Y:S01]  /*a020*/  LDC R28, c[0x0][0x610] ;  /* 0x00018400ff1c7b82 */ /* 0x000e220000000800 */
[----:B----4-:R-:W-:Y:S05]  /*a030*/  @!P0 BRA `(.L_x_290) ;  /* 0x0000000000288947 */ /* 0x010fea0003800000 */
[----:B---3--:R-:W3:Y:S02]  /*a040*/  LDC R0, c[0x0][0x64c] ;  /* 0x00019300ff007b82 */ /* 0x008ee40000000800 */
[----:B---3--:R-:W-:-:S05]  /*a050*/  IADD3 R7, P0, R13, R0, RZ ;  /* 0x000000000d077210 */ /* 0x008fca0007f1e0ff */
        /* <DEDUP_REMOVED lines=8> */
.L_x_290:
[----:B------:R-:W4:Y:S01]  /*a0e0*/  LDC R4, c[0x0][0x65c] ;  /* 0x00019700ff047b82 */ /* 0x000f220000000800 */
[----:B--23--:R-:W-:Y:S01]  /*a0f0*/  SHF.R.U64 R0, R2, R21, R3 ;  /* 0x0000001502007219 */ /* 0x00cfe20000001203 */
[----:B-1----:R-:W-:Y:S01]  /*a100*/  VIADD R3, R14, 0xffffffff ;  /* 0xffffffff0e037836 */ /* 0x002fe20000000000 */
[----:B------:R-:W-:Y:S01]  /*a110*/  LOP3.LUT R19, R8, R19, RZ, 0xc0, !PT ;  /* 0x0000001308137212 */ /* 0x000fe200078ec0ff */
[----:B------:R-:W-:Y:S02]  /*a120*/  IMAD.MOV R12, RZ, RZ, -R12 ;  /* 0x000000ffff0c7224 */ /* 0x000fe400078e0a0c */
[----:B------:R-:W-:Y:S01]  /*a130*/  IMAD.MOV R2, RZ, RZ, -R0 ;  /* 0x000000ffff027224 */ /* 0x000fe200078e0a00 */
[----:B------:R-:W-:Y:S01]  /*a140*/  LOP3.LUT R3, R10, R3, RZ, 0xc0, !PT ;  /* 0x000000030a037212 */ /* 0x000fe200078ec0ff */
[----:B------:R-:W-:Y:S02]  /*a150*/  IMAD R19, R24, R0, R19 ;  /* 0x0000000018137224 */ /* 0x000fe400078e0213 */
[----:B0-----:R-:W-:-:S04]  /*a160*/  IMAD R0, R2, R25, R13 ;  /* 0x0000001902007224 */ /* 0x001fc800078e020d */
[----:B------:R-:W-:Y:S01]  /*a170*/  IMAD R2, R0, R14, R3 ;  /* 0x0000000e00027224 */ /* 0x000fe200078e0203 */
[----:B----4-:R-:W-:Y:S01]  /*a180*/  ISETP.NE.AND P0, PT, R4, 0x1, PT ;  /* 0x000000010400780c */ /* 0x010fe20003f05270 */
[----:B------:R-:W-:-:S05]  /*a190*/  IMAD.MOV.U32 R4, RZ, RZ, 0x1 ;  /* 0x00000001ff047424 */ /* 0x000fca00078e00ff */
[----:B------:R-:W-:-:S07]  /*a1a0*/  PRMT R0, R4, 0x7610, R0 ;  /* 0x0000761004007816 */ /* 0x000fce0000000000 */
[----:B------:R-:W-:-:S04]  /*a1b0*/  @P0 IMAD R22, R15, R12, R20 ;  /* 0x0000000c0f160224 */ /* 0x000fc800078e0214 */
[----:B------:R-:W-:-:S05]  /*a1c0*/  IMAD R19, R19, R28, R22 ;  /* 0x0000001c13137224 */ /* 0x000fca00078e0216 */
[----:B------:R-:W-:Y:S02]  /*a1d0*/  SEL R22, R2, R19, !P0 ;  /* 0x0000001302167207 */ /* 0x000fe40004000000 */
[----:B------:R-:W-:Y:S01]  /*a1e0*/  SEL R19, R19, R2, !P0 ;  /* 0x0000000213137207 */ /* 0x000fe20004000000 */
[----:B------:R-:W-:-:S07]  /*a1f0*/  IMAD.MOV.U32 R2, RZ, RZ, R11 ;  /* 0x000000ffff027224 */ /* 0x000fce00078e000b */
.L_x_288:
[----:B------:R-:W-:Y:S02]  /*a200*/  LOP3.LUT P0, RZ, R0, 0xff, RZ, 0xc0, !PT ;  /* 0x000000ff00ff7812 */ /* 0x000fe4000780c0ff */
[----:B------:R-:W-:-:S11]  /*a210*/  LOP3.LUT R173, R173, 0x1, RZ, 0x3c, !PT ;  /* 0x00000001adad7812 */ /* 0x000fd600078e3cff */
[----:B------:R-:W-:Y:S05]  /*a220*/  @P0 BRA `(.L_x_291) ;  /* 0xffffff7000c40947 */ /* 0x000fea000383ffff */
[----:B------:R-:W-:Y:S05]  /*a230*/  EXIT ;  /* 0x000000000000794d */ /* 0x000fea0003800000 */
.L_x_14:
[----:B------:R-:W-:-:S08]  /*a240*/  ISETP.NE.AND P0, PT, R0, RZ, PT ;  /* 0x000000ff0000720c */ /* 0x000fd00003f05270 */
[----:B0-----:R-:W0:-:S00]  /*a250*/  USETMAXREG.DEALLOC.CTAPOOL 0x28 ;  /* 0x00000028000079c8 */ /* 0x001e0000080e0500 */
[----:B------:R-:W-:Y:S05]  /*a260*/  @P0 EXIT ;  /* 0x000000000000094d */ /* 0x000fea0003800000 */
[----:B0-----:R-:W-:Y:S01]  /*a270*/  LOP3.LUT P0, RZ, R8, 0xff, RZ, 0xc0, !PT ;  /* 0x000000ff08ff7812 */ /* 0x001fe2000780c0ff */
[----:B------:R-:W-:Y:S02]  /*a280*/  IMAD.MOV.U32 R0, RZ, RZ, 0x1 ;  /* 0x00000001ff007424 */ /* 0x000fe400078e00ff */
[----:B------:R-:W-:-:S10]  /*a290*/  IMAD.MOV.U32 R7, RZ, RZ, RZ ;  /* 0x000000ffff077224 */ /* 0x000fd400078e00ff */
[----:B------:R-:W-:Y:S05]  /*a2a0*/  @!P0 BRA `(.L_x_292) ;  /* 0x0000000c001c8947 */ /* 0x000fea0003800000 */
[----:B------:R-:W-:Y:S01]  /*a2b0*/  LOP3.LUT P0, RZ, R4, 0x1f, RZ, 0xc0, !PT ;  /* 0x0000001f04ff7812 */ /* 0x000fe2000780c0ff */
[----:B------:R-:W-:Y:S01]  /*a2c0*/  ULDC UR5, c[0x0][0x658] ;  /* 0x0001960000057ab9 */ /* 0x000fe20000000800 */
[----:B------:R-:W-:Y:S01]  /*a2d0*/  UMOV UR6, 0xffffffff ;  /* 0xffffffff00067882 */ /* 0x000fe20000000000 */
[----:B------:R-:W-:Y:S01]  /*a2e0*/  BSSY B0, `(.L_x_292) ;  /* 0x00000c3000007945 */ /* 0x000fe20003800000 */
[----:B------:R-:W-:Y:S01]  /*a2f0*/  USHF.L.U32 UR6, UR6, UR5, URZ ;  /* 0x0000000506067299 */ /* 0x000fe2000800063f */
[C---:B------:R-:W-:Y:S01]  /*a300*/  ISETP.NE.AND P2, PT, R3.reuse, RZ, PT ;  /* 0x000000ff0300720c */ /* 0x040fe20003f45270 */
[----:B------:R-:W-:Y:S01]  /*a310*/  IMAD.MOV.U32 R8, RZ, RZ, 0x1 ;  /* 0x00000001ff087424 */ /* 0x000fe200078e00ff */
[----:B------:R-:W-:Y:S01]  /*a320*/  ISETP.NE.OR P0, PT, R3, RZ, !P0 ;  /* 0x000000ff0300720c */ /* 0x000fe20004705670 */
[----:B------:R-:W-:Y:S01]  /*a330*/  IMAD.MOV.U32 R0, RZ, RZ, 0x1 ;  /* 0x00000001ff007424 */ /* 0x000fe200078e00ff */
[----:B------:R-:W-:Y:S01]  /*a340*/  LOP3.LUT R6, R16, 0x2, RZ, 0xfc, !PT ;  /* 0x0000000210067812 */ /* 0x000fe200078efcff */
[----:B------:R-:W-:Y:S01]  /*a350*/  IMAD.MOV.U32 R7, RZ, RZ, RZ ;  /* 0x000000ffff077224 */ /* 0x000fe200078e00ff */
[----:B------:R-:W-:Y:S01]  /*a360*/  ULDC UR4, c[0x0][0x600] ;  /* 0x0001800000047ab9 */ /* 0x000fe20000000800 */
[----:B------:R-:W-:Y:S01]  /*a370*/  UMOV UR7, 0x1 ;  /* 0x0000000100077882 */ /* 0x000fe20000000000 */
[----:B------:R-:W-:-:S02]  /*a380*/  UIADD3 UR21, UR40, 0x1, URZ ;  /* 0x0000000128157890 */ /* 0x000fc4000fffe03f */
[----:B------:R-:W-:Y:S02]  /*a390*/  UIADD3 UR13, UR4, -0x1, URZ ;  /* 0xffffffff040d7890 */ /* 0x000fe4000fffe03f */
[----:B------:R-:W-:Y:S02]  /*a3a0*/  USHF.L.U32 UR15, UR7, UR5, URZ ;  /* 0x00000005070f7299 */ /* 0x000fe4000800063f */
[----:B------:R-:W-:Y:S01]  /*a3b0*/  ULOP3.LUT UR14, URZ, UR6, URZ, 0x33, !UPT ;  /* 0x000000063f0e7292 */ /* 0x000fe2000f8e333f */
[----:B------:R-:W-:-:S11]  /*a3c0*/  ULDC.64 UR22, c[0x0][0x198] ;  /* 0x0000660000167ab9 */ /* 0x000fd60000000a00 */
.L_x_304:
[----:B------:R-:W-:-:S03]  /*a3d0*/  UMOV UR4, 0xffffffff ;  /* 0xffffffff00047882 */ /* 0x000fc60000000000 */
[----:B------:R-:W-:Y:S05]  /*a3e0*/  BRA.DIV UR4, `(.L_x_293) ;  /* 0x0000001204dc7947 */ /* 0x000fea000b800000 */
[----:B------:R-:W-:-:S13]  /*a3f0*/  ELECT P6, URZ, PT ;  /* 0x00000000003f782f */ /* 0x000fda00038c0000 */
.L_x_324:
[----:B------:R-:W0:Y:S01]  /*a400*/  LDC R3, c[0x0][0x28c] ;  /* 0x0000a300ff037b82 */ /* 0x000e220000000800 */
[----:B------:R-:W-:Y:S01]  /*a410*/  BSSY B1, `(.L_x_294) ;  /* 0x0000037000017945 */ /* 0x000fe20003800000 */
[----:B0-----:R-:W-:-:S13]  /*a420*/  ISETP.LT.OR P6, PT, R3, 0x1, !P6 ;  /* 0x000000010300780c */ /* 0x001fda00077c1670 */
[----:B------:R-:W-:Y:S05]  /*a430*/  @P6 BRA `(.L_x_295) ;  /* 0x0000000000d06947 */ /* 0x000fea0003800000 */
[----:B------:R-:W-:Y:S02]  /*a440*/  IMAD.SHL.U32 R22, R22, 0x100, RZ ;  /* 0x0000010016167824 */ /* 0x000fe400078e00ff */
[----:B------:R-:W-:Y:S02]  /*a450*/  IMAD.SHL.U32 R19, R19, 0x40, RZ ;  /* 0x0000004013137824 */ /* 0x000fe400078e00ff */
[----:B------:R-:W-:Y:S02]  /*a460*/  IMAD.MOV.U32 R12, RZ, RZ, RZ ;  /* 0x000000ffff0c7224 */ /* 0x000fe400078e00ff */
[----:B------:R-:W-:Y:S02]  /*a470*/  IMAD.U32 R13, RZ, RZ, UR21 ;  /* 0x00000015ff0d7e24 */ /* 0x000fe4000f8e00ff */
[----:B------:R-:W-:Y:S02]  /*a480*/  IMAD.MOV.U32 R3, RZ, RZ, R0 ;  /* 0x000000ffff037224 */ /* 0x000fe400078e0000 */
[----:B------:R-:W-:-:S07]  /*a490*/  IMAD.MOV.U32 R4, RZ, RZ, R7 ;  /* 0x000000ffff047224 */ /* 0x000fce00078e0007 */
.L_x_299:
[----:B------:R-:W0:Y:S01]  /*a4a0*/  S2R R10, SR_CgaCtaId ;  /* 0x00000000000a7919 */ /* 0x000e220000008800 */
[----:B------:R-:W-:Y:S01]  /*a4b0*/  MOV R5, 0x400 ;  /* 0x0000040000057802 */ /* 0x000fe20000000f00 */
[----:B------:R-:W1:Y:S03]  /*a4c0*/  @!P2 LDC R9, c[0x0][0x500] ;  /* 0x00014000ff09ab82 */ /* 0x000e660000000800 */
[----:B0-----:R-:W-:Y:S02]  /*a4d0*/  LEA R11, R10, R5, 0x18 ;  /* 0x000000050a0b7211 */ /* 0x001fe400078ec0ff */
[----:B------:R-:W-:-:S03]  /*a4e0*/  SHF.L.U32 R5, R3, 0x1f, RZ ;  /* 0x0000001f03057819 */ /* 0x000fc600000006ff */
[----:B------:R-:W-:-:S04]  /*a4f0*/  IMAD R10, R4, 0x8, R11 ;  /* 0x00000008040a7824 */ /* 0x000fc800078e020b */
[----:B------:R-:W0:Y:S02]  /*a500*/  SYNCS.PHASECHK.TRANS64.TRYWAIT P1, [R10+URZ+0x58], R5 ;  /* 0x000058050a0075a7 */ /* 0x000e24000802017f */
[----:B01----:R-:W-:Y:S05]  /*a510*/  @!P1 BRA `(.L_x_296) ;  /* 0x0000001000b09947 */ /* 0x003fea0003800000 */
.L_x_325:
[----:B0-----:R-:W-:Y:S01]  /*a520*/  PRMT R5, R6, 0x9910, RZ ;  /* 0x0000991006057816 */ /* 0x001fe200000000ff */
[----:B------:R0:W-:Y:S03]  /*a530*/  @!P2 SYNCS.ARRIVE.TRANS64 RZ, [R10+URZ], R9 ;  /* 0x000000090affa9a7 */ /* 0x0001e6000800003f */
[----:B------:R-:W-:-:S13]  /*a540*/  ISETP.NE.AND P1, PT, R5, 0x2, PT ;  /* 0x000000020500780c */ /* 0x000fda0003f25270 */
[----:B0-----:R-:W-:Y:S05]  /*a550*/  @P1 BRA `(.L_x_297) ;  /* 0x0000000000041947 */ /* 0x001fea0003800000 */
[----:B------:R-:W-:Y:S01]  /*a560*/  BPT.TRAP 0x1 ;  /* 0x000000040000795c */ /* 0x000fe20000300000 */
.L_x_297:
[----:B------:R-:W-:Y:S05]  /*a570*/  @P0 BRA `(.L_x_298) ;  /* 0x0000000000040947 */ /* 0x000fea0003800000 */
[----:B------:R-:W-:Y:S01]  /*a580*/  BPT.TRAP 0x1 ;  /* 0x000000040000795c */ /* 0x000fe20000300000 */
.L_x_298:
[--C-:B------:R-:W-:Y:S01]  /*a590*/  IMAD R5, R4, 0x1000, R11.reuse ;  /* 0x0000100004057824 */ /* 0x100fe200078e020b */
[----:B------:R-:W-:Y:S01]  /*a5a0*/  R2UR UR17, R10 ;  /* 0x000000000a1172ca */ /* 0x000fe200000e0000 */
[----:B------:R-:W-:Y:S01]  /*a5b0*/  IMAD R11, R4, 0x4000, R11 ;  /* 0x00004000040b7824 */ /* 0x000fe200078e020b */
[----:B------:R-:W-:Y:S01]  /*a5c0*/  R2UR UR19, R12 ;  /* 0x000000000c1372ca */ /* 0x000fe200000e0000 */
[----:B------:R-:W-:Y:S01]  /*a5d0*/  VIADD R13, R13, 0xffffffff ;  /* 0xffffffff0d0d7836 */ /* 0x000fe20000000000 */
[----:B------:R-:W-:Y:S01]  /*a5e0*/  R2UR UR16, R5 ;  /* 0x00000000051072ca */ /* 0x000fe200000e0000 */
[----:B------:R-:W-:Y:S01]  /*a5f0*/  UIADD3 UR4, UP0, UR22, 0xf0, URZ ;  /* 0x000000f016047890 */ /* 0x000fe2000ff1e03f */
[----:B------:R-:W-:Y:S01]  /*a600*/  R2UR UR8, R11 ;  /* 0x000000000b0872ca */ /* 0x000fe200000e0000 */
[----:B------:R-:W-:Y:S01]  /*a610*/  UIADD3 UR24, UP1, UR22, 0x1f0, URZ ;  /* 0x000001f016187890 */ /* 0x000fe2000ff3e03f */
[----:B------:R-:W-:Y:S01]  /*a620*/  R2UR UR20, R2 ;  /* 0x00000000021472ca */ /* 0x000fe200000e0000 */
[----:B------:R-:W-:Y:S01]  /*a630*/  UIADD3.X UR5, URZ, UR23, URZ, UP0, !UPT ;  /* 0x000000173f057290 */ /* 0x000fe200087fe43f */
[----:B------:R-:W-:Y:S01]  /*a640*/  R2UR UR18, R19 ;  /* 0x00000000131272ca */ /* 0x000fe200000e0000 */
[----:B------:R-:W-:Y:S01]  /*a650*/  VIADD R4, R4, 0x1 ;  /* 0x0000000104047836 */ /* 0x000fe20000000000 */
[----:B------:R-:W-:Y:S01]  /*a660*/  R2UR UR11, R22 ;  /* 0x00000000160b72ca */ /* 0x000fe200000e0000 */
[----:B------:R-:W-:Y:S01]  /*a670*/  UIADD3.X UR25, URZ, UR23, URZ, UP1, !UPT ;  /* 0x000000173f197290 */ /* 0x000fe20008ffe43f */
[----:B------:R-:W-:Y:S01]  /*a680*/  ISETP.GT.AND P3, PT, R13, 0x1, PT ;  /* 0x000000010d00780c */ /* 0x000fe20003f64270 */
[----:B------:R-:W-:Y:S01]  /*a690*/  UMOV UR6, 0x0 ;  /* 0x0000000000067882 */ /* 0x000fe20000000000 */
[----:B------:R-:W-:Y:S01]  /*a6a0*/  ISETP.NE.AND P1, PT, R4, 0xb, PT ;  /* 0x0000000b0400780c */ /* 0x000fe20003f25270 */
[----:B------:R-:W-:Y:S01]  /*a6b0*/  UIADD3 UR16, UR16, 0x180, URZ ;  /* 0x0000018010107890 */ /* 0x000fe2000fffe03f */
[----:B------:R-:W-:Y:S01]  /*a6c0*/  VIADD R12, R12, 0x20 ;  /* 0x000000200c0c7836 */ /* 0x000fe20000000000 */
[----:B------:R-:W-:Y:S01]  /*a6d0*/  UIADD3 UR8, UR8, 0xb180, URZ ;  /* 0x0000b18008087890 */ /* 0x000fe2000fffe03f */
[----:B------:R-:W-:Y:S01]  /*a6e0*/  SEL R10, RZ, 0x1, P1 ;  /* 0x00000001ff0a7807 */ /* 0x000fe20000800000 */
[----:B------:R-:W-:Y:S01]  /*a6f0*/  UMOV UR7, 0x10000000 ;  /* 0x1000000000077882 */ /* 0x000fe20000000000 */
[----:B------:R-:W-:Y:S01]  /*a700*/  UMOV UR9, UR17 ;  /* 0x0000001100097c82 */ /* 0x000fe20008000000 */
[----:B------:R-:W-:Y:S01]  /*a710*/  UMOV UR10, UR19 ;  /* 0x00000013000a7c82 */ /* 0x000fe20008000000 */
[----:B------:R-:W-:Y:S01]  /*a720*/  UMOV UR12, UR20 ;  /* 0x00000014000c7c82 */ /* 0x000fe20008000000 */
[----:B------:R-:W-:Y:S01]  /*a730*/  LOP3.LUT R3, R3, R10, RZ, 0x3c, !PT ;  /* 0x0000000a03037212 */ /* 0x000fe200078e3cff */
[----:B------:R0:W-:Y:S01]  /*a740*/  UTMALDG.3D [UR16], [UR4], desc[UR6] ;  /* 0x00000610040075b4 */ /* 0x0001e20008011000 */
[----:B------:R-:W-:Y:S01]  /*a750*/  SEL R4, R4, RZ, P1 ;  /* 0x000000ff04047207 */ /* 0x000fe20000800000 */
[----:B------:R0:W-:Y:S02]  /*a760*/  UTMALDG.3D [UR8], [UR24], desc[UR6] ;  /* 0x00000608180075b4 */ /* 0x0001e40008011000 */
[----:B0-----:R-:W-:Y:S05]  /*a770*/  @P3 BRA `(.L_x_299) ;  /* 0xfffffffc00483947 */ /* 0x001fea000383ffff */
.L_x_295:
[----:B------:R-:W-:Y:S05]  /*a780*/  BSYNC B1 ;  /* 0x0000000000017941 */ /* 0x000fea0003800000 */
.L_x_294:
[----:B------:R-:W2:Y:S01]  /*a790*/  LDL.64 R10, [R1] ;  /* 0x00000000010a7983 */ /* 0x000ea20000100a00 */
[----:B------:R-:W-:Y:S01]  /*a7a0*/  LOP3.LUT P4, RZ, R8, 0xff, RZ, 0xc0, !PT ;  /* 0x000000ff08ff7812 */ /* 0x000fe2000788c0ff */
[----:B------:R-:W-:Y:S01]  /*a7b0*/  VIADD R4, R7, UR40 ;  /* 0x0000002807047c36 */ /* 0x000fe20008000000 */
[----:B------:R-:W-:Y:S01]  /*a7c0*/  ULDC.64 UR4, c[0x0][0x650] ;  /* 0x0001940000047ab9 */ /* 0x000fe20000000a00 */
[----:B------:R-:W-:Y:S01]  /*a7d0*/  IMAD.U32 R7, RZ, RZ, UR40 ;  /* 0x00000028ff077e24 */ /* 0x000fe2000f8e00ff */
[----:B------:R-:W-:Y:S01]  /*a7e0*/  UISETP.GE.U32.AND UP0, UPT, UR40, 0xb, UPT ;  /* 0x0000000b2800788c */ /* 0x000fe2000bf06070 */
[----:B------:R-:W-:Y:S01]  /*a7f0*/  BSSY B1, `(.L_x_300) ;  /* 0x000006f000017945 */ /* 0x000fe20003800000 */
[----:B------:R-:W-:Y:S01]  /*a800*/  ISETP.GT.U32.AND P1, PT, R4, 0xa, PT ;  /* 0x0000000a0400780c */ /* 0x000fe20003f24070 */
[----:B------:R-:W-:Y:S01]  /*a810*/  IMAD.MOV.U32 R19, RZ, RZ, -0x1 ;  /* 0xffffffffff137424 */ /* 0x000fe200078e00ff */
[----:B------:R-:W-:Y:S01]  /*a820*/  PRMT R8, RZ, 0x7610, R8 ;  /* 0x00007610ff087816 */ /* 0x000fe20000000008 */
[----:B------:R-:W-:Y:S01]  /*a830*/  IMAD.MOV.U32 R22, RZ, RZ, -0x1 ;  /* 0xffffffffff167424 */ /* 0x000fe200078e00ff */
[----:B------:R-:W-:-:S02]  /*a840*/  ISETP.LT.U32.AND P1, PT, R7, 0xb, P1 ;  /* 0x0000000b0700780c */ /* 0x000fc40000f21070 */
[----:B------:R-:W-:Y:S01]  /*a850*/  PLOP3.LUT P3, PT, PT, PT, UP0, 0x80, 0x0 ;  /* 0x000000000000781c */ /* 0x000fe20003f6f008 */
[----:B------:R-:W0:Y:S01]  /*a860*/  @P4 S2R R3, SR_CgaCtaId ;  /* 0x0000000000034919 */ /* 0x000e220000008800 */
[----:B------:R-:W-:-:S04]  /*a870*/  @P4 MOV R2, 0x400 ;  /* 0x0000040000024802 */ /* 0x000fc80000000f00 */
[----:B0-----:R-:W-:Y:S01]  /*a880*/  @P4 LEA R5, R3, R2, 0x18 ;  /* 0x0000000203054211 */ /* 0x001fe200078ec0ff */
[----:B------:R-:W-:-:S03]  /*a890*/  IMAD.WIDE.U32 R2, R4, -0x45d1745d, RZ ;  /* 0xba2e8ba304027825 */ /* 0x000fc600078e00ff */
[----:B------:R0:W-:Y:S01]  /*a8a0*/  @P4 SYNCS.ARRIVE.TRANS64.A1T0 RZ, [R5+URZ+0xe8], RZ ;  /* 0x0000e8ff05ff49a7 */ /* 0x0001e2000810003f */
[----:B------:R-:W-:Y:S01]  /*a8b0*/  IMAD.MOV.U32 R2, RZ, RZ, -0x1 ;  /* 0xffffffffff027424 */ /* 0x000fe200078e00ff */
[----:B0-----:R-:W-:Y:S02]  /*a8c0*/  SHF.R.U32.HI R5, RZ, 0x3, R3 ;  /* 0x00000003ff057819 */ /* 0x001fe40000011603 */
[----:B------:R-:W-:-:S03]  /*a8d0*/  SEL R3, RZ, 0x1, !P1 ;  /* 0x00000001ff037807 */ /* 0x000fc60004800000 */
[----:B------:R-:W-:Y:S01]  /*a8e0*/  IMAD R7, R5, -0xb, R4 ;  /* 0xfffffff505077824 */ /* 0x000fe200078e0204 */
[----:B------:R-:W-:Y:S02]  /*a8f0*/  LOP3.LUT R0, R0, R3, RZ, 0x3c, !PT ;  /* 0x0000000300007212 */ /* 0x000fe400078e3cff */
[----:B------:R-:W-:Y:S02]  /*a900*/  PRMT R3, RZ, 0x7610, R3 ;  /* 0x00007610ff037816 */ /* 0x000fe40000000003 */
[----:B------:R-:W-:Y:S02]  /*a910*/  @P3 LOP3.LUT R0, R0, 0x1, R5, 0x78, !PT ;  /* 0x0000000100003812 */ /* 0x000fe400078e7805 */
[----:B--2---:R-:W-:-:S04]  /*a920*/  IADD3 R18, P4, R18, R10, RZ ;  /* 0x0000000a12127210 */ /* 0x004fc80007f9e0ff */
[----:B------:R-:W-:Y:S01]  /*a930*/  ISETP.GE.U32.AND P1, PT, R18, UR4, PT ;  /* 0x0000000412007c0c */ /* 0x000fe2000bf26070 */
[----:B------:R-:W-:-:S05]  /*a940*/  IMAD.X R17, R17, 0x1, R23, P4 ;  /* 0x0000000111117824 */ /* 0x000fca00020e0617 */
[----:B------:R-:W-:-:S13]  /*a950*/  ISETP.GE.U32.AND.EX P1, PT, R17, UR5, PT, P1 ;  /* 0x0000000511007c0c */ /* 0x000fda000bf26110 */
[----:B------:R-:W-:Y:S05]  /*a960*/  @P1 BRA `(.L_x_301) ;  /* 0x00000004005c1947 */ /* 0x000fea0003800000 */
[----:B------:R-:W0:Y:S01]  /*a970*/  S2R R11, SR_CTAID.X ;  /* 0x00000000000b7919 */ /* 0x000e220000002500 */
[----:B------:R-:W-:Y:S01]  /*a980*/  ULDC.64 UR4, c[0x0][0x628] ;  /* 0x00018a0000047ab9 */ /* 0x000fe20000000a00 */
[----:B------:R-:W1:Y:S01]  /*a990*/  LDC R12, c[0x0][0x144] ;  /* 0x00005100ff0c7b82 */ /* 0x000e620000000800 */
[----:B------:R-:W-:Y:S01]  /*a9a0*/  ISETP.NE.U32.AND P1, PT, RZ, UR4, PT ;  /* 0x00000004ff007c0c */ /* 0x000fe2000bf25070 */
[----:B------:R-:W2:Y:S01]  /*a9b0*/  S2R R9, SR_CTAID.Y ;  /* 0x0000000000097919 */ /* 0x000ea20000002600 */
[----:B------:R-:W-:Y:S01]  /*a9c0*/  ULDC UR6, c[0x0][0x150] ;  /* 0x0000540000067ab9 */ /* 0x000fe20000000800 */
[----:B------:R-:W-:Y:S01]  /*a9d0*/  ULDC UR7, c[0x0][0x630] ;  /* 0x00018c0000077ab9 */ /* 0x000fe20000000800 */
[----:B------:R-:W-:Y:S01]  /*a9e0*/  ISETP.NE.AND.EX P1, PT, RZ, UR5, PT, P1 ;  /* 0x00000005ff007c0c */ /* 0x000fe2000bf25310 */
[----:B------:R-:W-:Y:S01]  /*a9f0*/  IMAD.MOV.U32 R2, RZ, RZ, R18 ;  /* 0x000000ffff027224 */ /* 0x000fe200078e0012 */
[----:B0-----:R-:W-:-:S05]  /*aa00*/  I2FP.F32.U32 R3, R11 ;  /* 0x0000000b00037245 */ /* 0x001fca0000201000 */
[----:B------:R-:W-:Y:S01]  /*aa10*/  FMUL R14, R3, UR6 ;  /* 0x00000006030e7c20 */ /* 0x000fe20008400000 */
[----:B------:R-:W-:-:S05]  /*aa20*/  IMAD.MOV.U32 R3, RZ, RZ, R17 ;  /* 0x000000ffff037224 */ /* 0x000fca00078e0011 */
[----:B--2---:R-:W-:Y:S05]  /*aa30*/  @!P1 BRA `(.L_x_302) ;  /* 0x0000000000289947 */ /* 0x004fea0003800000 */
[----:B------:R-:W-:Y:S02]  /*aa40*/  ULDC UR6, c[0x0][0x634] ;  /* 0x00018d0000067ab9 */ /* 0x000fe40000000800 */
[----:B------:R-:W-:-:S05]  /*aa50*/  IADD3 R3, P1, R18, UR6, RZ ;  /* 0x0000000612037c10 */ /* 0x000fca000ff3e0ff */
[----:B------:R-:W-:-:S04]  /*aa60*/  IMAD.X R13, RZ, RZ, R17, P1 ;  /* 0x000000ffff0d7224 */ /* 0x000fc800008e0611 */
[----:B------:R-:W-:-:S04]  /*aa70*/  IMAD.WIDE.U32 R4, R13, UR4, RZ ;  /* 0x000000040d047c25 */ /* 0x000fc8000f8e00ff */
[----:B------:R-:W-:-:S04]  /*aa80*/  IMAD.WIDE.U32 R4, P1, R3, UR5, R4 ;  /* 0x0000000503047c25 */ /* 0x000fc8000f820004 */
[----:B------:R-:W-:-:S04]  /*aa90*/  IMAD.WIDE.U32 R2, R3, UR4, RZ ;  /* 0x0000000403027c25 */ /* 0x000fc8000f8e00ff */
[----:B------:R-:W-:Y:S01]  /*aaa0*/  IMAD.MOV.U32 R2, RZ, RZ, R5 ;  /* 0x000000ffff027224 */ /* 0x000fe200078e0005 */
[----:B------:R-:W-:Y:S01]  /*aab0*/  IADD3 RZ, P3, R3, R4, RZ ;  /* 0x0000000403ff7210 */ /* 0x000fe20007f7e0ff */
[----:B------:R-:W-:-:S04]  /*aac0*/  IMAD.X R3, RZ, RZ, RZ, P1 ;  /* 0x000000ffff037224 */ /* 0x000fc800008e06ff */
[----:B------:R-:W-:-:S08]  /*aad0*/  IMAD.WIDE.U32.X R2, R13, UR5, R2, P3 ;  /* 0x000000050d027c25 */ /* 0x000fd000098e0402 */
.L_x_302:
[--C-:B------:R-:W-:Y:S01]  /*aae0*/  SHF.R.U64 R10, R2, UR7, R3.reuse ;  /* 0x00000007020a7c19 */ /* 0x100fe20008001203 */
[----:B------:R-:W0:Y:S01]  /*aaf0*/  F2I.U32.TRUNC.NTZ R14, R14 ;  /* 0x0000000e000e7305 */ /* 0x000e22000020f000 */
[----:B------:R-:W-:Y:S01]  /*ab00*/  SHF.R.U32.HI R2, RZ, UR7, R3 ;  /* 0x00000007ff027c19 */ /* 0x000fe20008011603 */
[----:B------:R-:W-:Y:S01]  /*ab10*/  ULDC.64 UR4, c[0x0][0x620] ;  /* 0x0001880000047ab9 */ /* 0x000fe20000000a00 */
[----:B------:R-:W-:Y:S01]  /*ab20*/  IADD3 R5, P1, RZ, -R10, RZ ;  /* 0x8000000aff057210 */ /* 0x000fe20007f3e0ff */
[----:B------:R-:W-:Y:S01]  /*ab30*/  IMAD.MOV.U32 R3, RZ, RZ, R17 ;  /* 0x000000ffff037224 */ /* 0x000fe200078e0011 */
[----:B------:R-:W-:-:S03]  /*ab40*/  ULDC.64 UR6, c[0x0][0x640] ;  /* 0x0001900000067ab9 */ /* 0x000fc60000000a00 */
[----:B------:R-:W-:Y:S01]  /*ab50*/  IMAD.X R2, RZ, RZ, ~R2, P1 ;  /* 0x000000ffff027224 */ /* 0x000fe200008e0e02 */
[----:B------:R-:W-:-:S03]  /*ab60*/  ISETP.NE.U32.AND P1, PT, RZ, UR6, PT ;  /* 0x00000006ff007c0c */ /* 0x000fc6000bf25070 */
[----:B------:R-:W-:Y:S01]  /*ab70*/  IMAD R4, R2, UR4, RZ ;  /* 0x0000000402047c24 */ /* 0x000fe2000f8e02ff */
[----:B------:R-:W-:Y:S01]  /*ab80*/  ISETP.NE.AND.EX P1, PT, RZ, UR7, PT, P1 ;  /* 0x00000007ff007c0c */ /* 0x000fe2000bf25310 */
[----:B------:R-:W-:-:S04]  /*ab90*/  IMAD.MOV.U32 R2, RZ, RZ, R18 ;  /* 0x000000ffff027224 */ /* 0x000fc800078e0012 */
[----:B------:R-:W-:Y:S01]  /*aba0*/  IMAD.WIDE.U32 R2, R5, UR4, R2 ;  /* 0x0000000405027c25 */ /* 0x000fe2000f8e0002 */
[----:B------:R-:W-:-:S03]  /*abb0*/  ULDC UR4, c[0x0][0x618] ;  /* 0x0001860000047ab9 */ /* 0x000fc60000000800 */
[----:B------:R-:W-:Y:S01]  /*abc0*/  IMAD R5, R5, UR5, R4 ;  /* 0x0000000505057c24 */ /* 0x000fe2000f8e0204 */
[----:B------:R-:W-:Y:S01]  /*abd0*/  ULDC UR5, c[0x0][0x154] ;  /* 0x0000550000057ab9 */ /* 0x000fe20000000800 */
[----:B0-----:R-:W-:Y:S02]  /*abe0*/  IMAD.MOV R4, RZ, RZ, -R14 ;  /* 0x000000ffff047224 */ /* 0x001fe400078e0a0e */
[----:B------:R-:W0:Y:S01]  /*abf0*/  LDC R14, c[0x0][0x148] ;  /* 0x00005200ff0e7b82 */ /* 0x000e220000000800 */
[----:B------:R-:W-:Y:S02]  /*ac00*/  IMAD.IADD R3, R3, 0x1, R5 ;  /* 0x0000000103037824 */ /* 0x000fe400078e0205 */
[----:B-1----:R-:W-:Y:S01]  /*ac10*/  IMAD R11, R12, R4, R11 ;  /* 0x000000040c0b7224 */ /* 0x002fe200078e020b */
[----:B------:R-:W-:Y:S02]  /*ac20*/  I2FP.F32.U32 R4, R9 ;  /* 0x0000000900047245 */ /* 0x000fe40000201000 */
[----:B------:R-:W-:-:S02]  /*ac30*/  SHF.R.U64 R12, R2, UR4, R3 ;  /* 0x00000004020c7c19 */ /* 0x000fc40008001203 */
[----:B------:R-:W-:Y:S01]  /*ac40*/  SHF.R.U32.HI R3, RZ, UR4, R3 ;  /* 0x00000004ff037c19 */ /* 0x000fe20008011603 */
[----:B------:R-:W-:Y:S01]  /*ac50*/  FMUL R4, R4, UR5 ;  /* 0x0000000504047c20 */ /* 0x000fe20008400000 */
[----:B------:R-:W-:Y:S02]  /*ac60*/  ULDC UR4, c[0x0][0x608] ;  /* 0x0001820000047ab9 */ /* 0x000fe40000000800 */
[--C-:B------:R-:W-:Y:S01]  /*ac70*/  SHF.R.U64 R15, R12, UR4, R3.reuse ;  /* 0x000000040c0f7c19 */ /* 0x100fe20008001203 */
[----:B------:R1:W2:Y:S01]  /*ac80*/  F2I.U32.TRUNC.NTZ R20, R4 ;  /* 0x0000000400147305 */ /* 0x0002a2000020f000 */
[----:B------:R-:W-:Y:S01]  /*ac90*/  SHF.R.U32.HI R2, RZ, UR4, R3 ;  /* 0x00000004ff027c19 */ /* 0x000fe20008011603 */
[----:B------:R-:W-:-:S03]  /*aca0*/  ULDC UR4, c[0x0][0x658] ;  /* 0x0001960000047ab9 */ /* 0x000fc60000000800 */
[--C-:B------:R-:W-:Y:S02]  /*acb0*/  SHF.R.U64 R13, R15, UR4, R2.reuse ;  /* 0x000000040f0d7c19 */ /* 0x100fe40008001202 */
[----:B------:R-:W-:-:S03]  /*acc0*/  SHF.R.U32.HI R19, RZ, UR4, R2 ;  /* 0x00000004ff137c19 */ /* 0x000fc60008011602 */
[----:B------:R-:W-:Y:S02]  /*acd0*/  IMAD.MOV.U32 R2, RZ, RZ, R13 ;  /* 0x000000ffff027224 */ /* 0x000fe400078e000d */
[----:B------:R-:W-:Y:S01]  /*ace0*/  IMAD.MOV.U32 R3, RZ, RZ, R19 ;  /* 0x000000ffff037224 */ /* 0x000fe200078e0013 */
[----:B-1----:R-:W-:Y:S06]  /*acf0*/  @!P1 BRA `(.L_x_303) ;  /* 0x0000000000289947 */ /* 0x002fec0003800000 */
        /* <DEDUP_REMOVED lines=10> */
.L_x_303:
[----:B------:R-:W1:Y:S01]  /*ada0*/  LDC R4, c[0x0][0x65c] ;  /* 0x00019700ff047b82 */ /* 0x000e620000000800 */
[----:B------:R-:W-:Y:S01]  /*adb0*/  ULDC UR4, c[0x0][0x648] ;  /* 0x0001920000047ab9 */ /* 0x000fe20000000800 */
[----:B------:R-:W-:Y:S01]  /*adc0*/  LOP3.LUT R15, R15, UR14, RZ, 0xc0, !PT ;  /* 0x0000000e0f0f7c12 */ /* 0x000fe2000f8ec0ff */
[----:B--2---:R-:W-:Y:S01]  /*add0*/  IMAD.MOV R20, RZ, RZ, -R20 ;  /* 0x000000ffff147224 */ /* 0x004fe200078e0a14 */
[----:B------:R-:W-:Y:S01]  /*ade0*/  SHF.R.U64 R2, R2, UR4, R3 ;  /* 0x0000000402027c19 */ /* 0x000fe20008001203 */
[----:B------:R-:W-:Y:S01]  /*adf0*/  ULDC UR4, c[0x0][0x638] ;  /* 0x00018e0000047ab9 */ /* 0x000fe20000000800 */
[----:B------:R-:W-:Y:S01]  /*ae00*/  LOP3.LUT R12, R12, UR13, RZ, 0xc0, !PT ;  /* 0x0000000d0c0c7c12 */ /* 0x000fe2000f8ec0ff */
[----:B------:R-:W-:Y:S01]  /*ae10*/  ULDC UR5, c[0x0][0x610] ;  /* 0x0001840000057ab9 */ /* 0x000fe20000000800 */
[----:B------:R-:W-:Y:S01]  /*ae20*/  IMAD.MOV.U32 R3, RZ, RZ, 0x1 ;  /* 0x00000001ff037424 */ /* 0x000fe200078e00ff */
[----:B-1----:R-:W-:Y:S01]  /*ae30*/  ISETP.NE.AND P1, PT, R4, 0x1, PT ;  /* 0x000000010400780c */ /* 0x002fe20003f25270 */
[----:B------:R-:W-:-:S02]  /*ae40*/  IMAD.MOV R4, RZ, RZ, -R2 ;  /* 0x000000ffff047224 */ /* 0x000fc400078e0a02 */
[----:B------:R-:W-:Y:S02]  /*ae50*/  IMAD R2, R2, UR15, R15 ;  /* 0x0000000f02027c24 */ /* 0x000fe4000f8e020f */
[----:B------:R-:W-:Y:S01]  /*ae60*/  IMAD R13, R4, UR4, R13 ;  /* 0x00000004040d7c24 */ /* 0x000fe2000f8e020d */
[----:B------:R-:W-:-:S07]  /*ae70*/  ULDC UR4, c[0x0][0x600] ;  /* 0x0001800000047ab9 */ /* 0x000fce0000000800 */
[----:B0-----:R-:W-:-:S04]  /*ae80*/  @P1 IMAD R11, R14, R20, R9 ;  /* 0x000000140e0b1224 */ /* 0x001fc800078e0209 */
[----:B------:R-:W-:Y:S02]  /*ae90*/  IMAD R11, R2, UR5, R11 ;  /* 0x00000005020b7c24 */ /* 0x000fe4000f8e020b */
[----:B------:R-:W-:-:S05]  /*aea0*/  IMAD R2, R13, UR4, R12 ;  /* 0x000000040d027c24 */ /* 0x000fca000f8e020c */
[----:B------:R-:W-:Y:S02]  /*aeb0*/  SEL R22, R2, R11, !P1 ;  /* 0x0000000b02167207 */ /* 0x000fe40004800000 */
[----:B------:R-:W-:Y:S01]  /*aec0*/  SEL R19, R11, R2, !P1 ;  /* 0x000000020b137207 */ /* 0x000fe20004800000 */
[----:B------:R-:W-:-:S07]  /*aed0*/  IMAD.MOV.U32 R2, RZ, RZ, R10 ;  /* 0x000000ffff027224 */ /* 0x000fce00078e000a */
.L_x_301:
[----:B------:R-:W-:Y:S05]  /*aee0*/  BSYNC B1 ;  /* 0x0000000000017941 */ /* 0x000fea0003800000 */
.L_x_300:
[----:B------:R-:W-:-:S13]  /*aef0*/  LOP3.LUT P1, RZ, R3, 0xff, RZ, 0xc0, !PT ;  /* 0x000000ff03ff7812 */ /* 0x000fda000782c0ff */
[----:B------:R-:W-:Y:S05]  /*af00*/  @P1 BRA `(.L_x_304) ;  /* 0xfffffff400301947 */ /* 0x000fea000383ffff */
[----:B------:R-:W-:Y:S05]  /*af10*/  BSYNC B0 ;  /* 0x0000000000007941 */ /* 0x000fea0003800000 */
.L_x_292:
[----:B------:R-:W-:-:S03]  /*af20*/  UMOV UR4, 0xffffffff ;  /* 0xffffffff00047882 */ /* 0x000fc60000000000 */
[----:B------:R-:W-:Y:S05]  /*af30*/  BRA.DIV UR4, `(.L_x_305) ;  /* 0x0000000a043c7947 */ /* 0x000fea000b800000 */
[----:B------:R-:W-:-:S13]  /*af40*/  ELECT P6, URZ, PT ;  /* 0x00000000003f782f */ /* 0x000fda00038c0000 */
.L_x_328:
[----:B------:R-:W-:Y:S04]  /*af50*/  BSSY B0, `(.L_x_306) ;  /* 0x000006a000007945 */ /* 0x000fe80003800000 */
[----:B------:R-:W-:Y:S05]  /*af60*/  @!P6 BRA `(.L_x_307) ;  /* 0x0000000400a0e947 */ /* 0x000fea0003800000 */
[----:B------:R-:W-:-:S04]  /*af70*/  LOP3.LUT R16, R16, 0x2, RZ, 0xfc, !PT ;  /* 0x0000000210107812 */ /* 0x000fc800078efcff */
[----:B------:R-:W-:-:S13]  /*af80*/  ISETP.NE.AND P0, PT, R16, 0x3, PT ;  /* 0x000000031000780c */ /* 0x000fda0003f05270 */
[----:B------:R-:W-:Y:S05]  /*af90*/  @!P0 BRA `(.L_x_308) ;  /* 0x0000000000048947 */ /* 0x000fea0003800000 */
[----:B------:R-:W-:Y:S01]  /*afa0*/  BPT.TRAP 0x1 ;  /* 0x000000040000795c */ /* 0x000fe20000300000 */
.L_x_308:
[----:B------:R-:W0:Y:S01]  /*afb0*/  S2R R3, SR_CgaCtaId ;  /* 0x0000000000037919 */ /* 0x000e220000008800 */
[----:B------:R-:W-:Y:S02]  /*afc0*/  MOV R2, 0x400 ;  /* 0x0000040000027802 */ /* 0x000fe40000000f00 */
[----:B------:R-:W-:Y:S02]  /*afd0*/  SHF.L.U32 R4, R0, 0x1f, RZ ;  /* 0x0000001f00047819 */ /* 0x000fe400000006ff */
[----:B0-----:R-:W-:-:S05]  /*afe0*/  LEA R2, R3, R2, 0x18 ;  /* 0x0000000203027211 */ /* 0x001fca00078ec0ff */
[----:B------:R-:W-:-:S04]  /*aff0*/  VIADD R2, R2, 0x58 ;  /* 0x0000005802027836 */ /* 0x000fc80000000000 */
[C---:B------:R-:W-:Y:S02]  /*b000*/  IMAD R9, R7.reuse, 0x8, R2 ;  /* 0x0000000807097824 */ /* 0x040fe400078e0202 */
[----:B------:R-:W-:Y:S02]  /*b010*/  VIADD R7, R7, 0x1 ;  /* 0x0000000107077836 */ /* 0x000fe40000000000 */
[----:B------:R-:W0:Y:S03]  /*b020*/  SYNCS.PHASECHK.TRANS64.TRYWAIT P0, [R9+URZ], R4 ;  /* 0x00000004090075a7 */ /* 0x000e26000800017f */
[----:B------:R-:W-:-:S04]  /*b030*/  ISETP.NE.AND P1, PT, R7, 0xb, PT ;  /* 0x0000000b0700780c */ /* 0x000fc80003f25270 */
[----:B------:R-:W-:Y:S02]  /*b040*/  SEL R3, RZ, 0x1, P1 ;  /* 0x00000001ff037807 */ /* 0x000fe40000800000 */
[----:B------:R-:W-:Y:S02]  /*b050*/  SEL R7, R7, RZ, P1 ;  /* 0x000000ff07077207 */ /* 0x000fe40000800000 */
[----:B------:R-:W-:-:S03]  /*b060*/  LOP3.LUT R6, R0, R3, RZ, 0x3c, !PT ;  /* 0x0000000300067212 */ /* 0x000fc600078e3cff */
[----:B------:R-:W-:Y:S01]  /*b070*/  IMAD R8, R7, 0x8, R2 ;  /* 0x0000000807087824 */ /* 0x000fe200078e0202 */
[----:B------:R-:W-:Y:S01]  /*b080*/  SHF.L.U32 R5, R6, 0x1f, RZ ;  /* 0x0000001f06057819 */ /* 0x000fe200000006ff */
[----:B0-----:R-:W-:Y:S06]  /*b090*/  @!P0 BRA `(.L_x_309) ;  /* 0x0000000800048947 */ /* 0x001fec0003800000 */
.L_x_329:
[----:B------:R-:W1:Y:S01]  /*b0a0*/  SYNCS.PHASECHK.TRANS64.TRYWAIT P0, [R8+URZ], R5 ;  /* 0x00000005080075a7 */ /* 0x000e62000800017f */
[----:B------:R-:W-:-:S05]  /*b0b0*/  VIADD R0, R7, 0x1 ;  /* 0x0000000107007836 */ /* 0x000fca0000000000 */
[----:B------:R-:W-:-:S04]  /*b0c0*/  ISETP.NE.AND P1, PT, R0, 0xb, PT ;  /* 0x0000000b0000780c */ /* 0x000fc80003f25270 */
[----:B------:R-:W-:Y:S02]  /*b0d0*/  SEL R3, RZ, 0x1, P1 ;  /* 0x00000001ff037807 */ /* 0x000fe40000800000 */
[----:B------:R-:W-:Y:S02]  /*b0e0*/  SEL R7, R0, RZ, P1 ;  /* 0x000000ff00077207 */ /* 0x000fe40000800000 */
[----:B------:R-:W-:-:S03]  /*b0f0*/  LOP3.LUT R6, R6, R3, RZ, 0x3c, !PT ;  /* 0x0000000306067212 */ /* 0x000fc600078e3cff */
[----:B0-----:R-:W-:Y:S01]  /*b100*/  IMAD R9, R7, 0x8, R2 ;  /* 0x0000000807097824 */ /* 0x001fe200078e0202 */
[----:B------:R-:W-:Y:S01]  /*b110*/  SHF.L.U32 R4, R6, 0x1f, RZ ;  /* 0x0000001f06047819 */ /* 0x000fe200000006ff */
[----:B-1----:R-:W-:Y:S06]  /*b120*/  @!P0 BRA `(.L_x_310) ;  /* 0x0000000400f48947 */ /* 0x002fec0003800000 */
.L_x_330:
        /* <DEDUP_REMOVED lines=9> */
.L_x_331:
        /* <DEDUP_REMOVED lines=9> */
.L_x_332:
        /* <DEDUP_REMOVED lines=9> */
.L_x_333:
        /* <DEDUP_REMOVED lines=9> */
.L_x_334:
        /* <DEDUP_REMOVED lines=9> */
.L_x_335:
        /* <DEDUP_REMOVED lines=9> */
.L_x_336:
[----:B------:R-:W1:Y:S01]  /*b490*/  SYNCS.PHASECHK.TRANS64.TRYWAIT P0, [R9+URZ], R4 ;  /* 0x00000004090075a7 */ /* 0x000e62000800017f */
[----:B------:R-:W-:-:S05]  /*b4a0*/  VIADD R0, R7, 0x1 ;  /* 0x0000000107007836 */ /* 0x000fca0000000000 */
[----:B------:R-:W-:-:S04]  /*b4b0*/  ISETP.NE.AND P1, PT, R0, 0xb, PT ;  /* 0x0000000b0000780c */ /* 0x000fc80003f25270 */
[----:B------:R-:W-:Y:S02]  /*b4c0*/  SEL R3, RZ, 0x1, P1 ;  /* 0x00000001ff037807 */ /* 0x000fe40000800000 */
[----:B------:R-:W-:Y:S02]  /*b4d0*/  SEL R7, R0, RZ, P1 ;  /* 0x000000ff00077207 */ /* 0x000fe40000800000 */
[----:B------:R-:W-:-:S03]  /*b4e0*/  LOP3.LUT R11, R6, R3, RZ, 0x3c, !PT ;  /* 0x00000003060b7212 */ /* 0x000fc600078e3cff */
[----:B------:R-:W-:Y:S01]  /*b4f0*/  IMAD R6, R7, 0x8, R2 ;  /* 0x0000000807067824 */ /* 0x000fe200078e0202 */
[----:B0-----:R-:W-:Y:S01]  /*b500*/  SHF.L.U32 R5, R11, 0x1f, RZ ;  /* 0x0000001f0b057819 */ /* 0x001fe200000006ff */
[----:B-1----:R-:W-:Y:S06]  /*b510*/  @!P0 BRA `(.L_x_317) ;  /* 0x0000000400848947 */ /* 0x002fec0003800000 */
.L_x_337:
[----:B------:R-:W1:Y:S01]  /*b520*/  SYNCS.PHASECHK.TRANS64.TRYWAIT P0, [R6+URZ], R5 ;  /* 0x00000005060075a7 */ /* 0x000e62000800017f */
[----:B------:R-:W-:-:S05]  /*b530*/  VIADD R0, R7, 0x1 ;  /* 0x0000000107007836 */ /* 0x000fca0000000000 */
[----:B------:R-:W-:-:S04]  /*b540*/  ISETP.NE.AND P1, PT, R0, 0xb, PT ;  /* 0x0000000b0000780c */ /* 0x000fc80003f25270 */
[----:B0-----:R-:W-:Y:S02]  /*b550*/  SEL R4, RZ, 0x1, P1 ;  /* 0x00000001ff047807 */ /* 0x001fe40000800000 */
[----:B------:R-:W-:Y:S02]  /*b560*/  SEL R3, R0, RZ, P1 ;  /* 0x000000ff00037207 */ /* 0x000fe40000800000 */
[----:B------:R-:W-:Y:S01]  /*b570*/  LOP3.LUT R0, R11, R4, RZ, 0x3c, !PT ;  /* 0x000000040b007212 */ /* 0x000fe200078e3cff */
[----:B-1----:R-:W-:Y:S06]  /*b580*/  @!P0 BRA `(.L_x_318) ;  /* 0x00000004007c8947 */ /* 0x002fec0003800000 */
.L_x_338:
[----:B------:R-:W-:Y:S01]  /*b590*/  IMAD R3, R3, 0x8, R2 ;  /* 0x0000000803037824 */ /* 0x000fe200078e0202 */
[----:B------:R-:W-:-:S07]  /*b5a0*/  SHF.L.U32 R0, R0, 0x1f, RZ ;  /* 0x0000001f00007819 */ /* 0x000fce00000006ff */
.L_x_319:
[----:B-1----:R1:W2:Y:S02]  /*b5b0*/  SYNCS.PHASECHK.TRANS64.TRYWAIT P0, [R3+URZ], R0 ;  /* 0x00000000030075a7 */ /* 0x0022a4000800017f */
[----:B--2---:R-:W-:Y:S05]  /*b5c0*/  @!P0 NANOSLEEP.SYNCS 0x989680 ;  /* 0x009896800000895d */ /* 0x004fea0003900000 */
[----:B------:R-:W2:Y:S02]  /*b5d0*/  @!P0 SYNCS.PHASECHK.TRANS64 P0, [R3+URZ], R0 ;  /* 0x00000000030085a7 */ /* 0x000ea4000800007f */
[----:B--2---:R-:W-:Y:S05]  /*b5e0*/  @!P0 BRA `(.L_x_319) ;  /* 0xfffffffc00f08947 */ /* 0x004fea000383ffff */
.L_x_307:
[----:B------:R-:W-:Y:S05]  /*b5f0*/  BSYNC B0 ;  /* 0x0000000000007941 */ /* 0x000fea0003800000 */
.L_x_306:
[----:B------:R-:W-:Y:S05]  /*b600*/  EXIT ;  /* 0x000000000000794d */ /* 0x000fea0003800000 */
.L_x_16:
[----:B-1----:R1:W2:Y:S02]  /*b610*/  SYNCS.PHASECHK.TRANS64.TRYWAIT P0, [R159+URZ], R0 ;  /* 0x000000009f0075a7 */ /* 0x0022a4000800017f */
[----:B--2---:R-:W-:Y:S05]  /*b620*/  @!P0 NANOSLEEP.SYNCS 0x989680 ;  /* 0x009896800000895d */ /* 0x004fea0003900000 */
[----:B------:R-:W2:Y:S02]  /*b630*/  @!P0 SYNCS.PHASECHK.TRANS64 P0, [R159+URZ], R0 ;  /* 0x000000009f0085a7 */ /* 0x000ea4000800007f */
[----:B--2---:R-:W-:Y:S05]  /*b640*/  @!P0 BRA `(.L_x_16) ;  /* 0xfffffffc00f08947 */ /* 0x004fea000383ffff */
[----:B------:R-:W-:Y:S05]  /*b650*/  BRA `(.L_x_320) ;  /* 0xffffff5c00cc7947 */ /* 0x000fea000383ffff */
.L_x_21:
[----:B--2---:R2:W3:Y:S02]  /*b660*/  SYNCS.PHASECHK.TRANS64.TRYWAIT P1, [R3+URZ], R0 ;  /* 0x00000000030075a7 */ /* 0x0044e4000802017f */
[----:B---3--:R-:W-:Y:S05]  /*b670*/  @!P1 NANOSLEEP.SYNCS 0x989680 ;  /* 0x009896800000995d */ /* 0x008fea0003900000 */
[----:B------:R-:W3:Y:S02]  /*b680*/  @!P1 SYNCS.PHASECHK.TRANS64 P1, [R3+URZ], R0 ;  /* 0x00000000030095a7 */ /* 0x000ee4000802007f */
[----:B---3--:R-:W-:Y:S05]  /*b690*/  @!P1 BRA `(.L_x_21) ;  /* 0xfffffffc00f09947 */ /* 0x008fea000383ffff */
[----:B------:R-:W-:Y:S05]  /*b6a0*/  BRA `(.L_x_20) ;  /* 0xffffff6000387947 */ /* 0x000fea000383ffff */
.L_x_26:
[----:B--2---:R-:W-:-:S04]  /*b6b0*/  IMAD.U32 R4, RZ, RZ, UR4 ;  /* 0x00000004ff047e24 */ /* 0x004fc8000f8e00ff */
[----:B------:R2:W3:Y:S03]  /*b6c0*/  SYNCS.PHASECHK.TRANS64.TRYWAIT P1, [R4+URZ], R3 ;  /* 0x00000003040075a7 */ /* 0x0004e6000802017f */
[----:B---3--:R-:W-:Y:S05]  /*b6d0*/  @!P1 NANOSLEEP.SYNCS 0x989680 ;  /* 0x009896800000995d */ /* 0x008fea0003900000 */
[----:B------:R-:W3:Y:S02]  /*b6e0*/  @!P1 SYNCS.PHASECHK.TRANS64 P1, [R4+URZ], R3 ;  /* 0x00000003040095a7 */ /* 0x000ee4000802007f */
[----:B---3--:R-:W-:Y:S05]  /*b6f0*/  @!P1 BRA `(.L_x_26) ;  /* 0xfffffffc00ec9947 */ /* 0x008fea000383ffff */
[----:B------:R-:W-:Y:S05]  /*b700*/  BRA `(.L_x_25) ;  /* 0xffffff6000c87947 */ /* 0x000fea000383ffff */
.L_x_32:
[----:B-1----:R1:W2:Y:S02]  /*b710*/  SYNCS.PHASECHK.TRANS64.TRYWAIT P0, [R159+URZ+0x10], R0 ;  /* 0x000010009f0075a7 */ /* 0x0022a4000800017f */
[----:B--2---:R-:W-:Y:S05]  /*b720*/  @!P0 NANOSLEEP.SYNCS 0x989680 ;  /* 0x009896800000895d */ /* 0x004fea0003900000 */
[----:B------:R-:W2:Y:S02]  /*b730*/  @!P0 SYNCS.PHASECHK.TRANS64 P0, [R159+URZ+0x10], R0 ;  /* 0x000010009f0085a7 */ /* 0x000ea4000800007f */
[----:B--2---:R-:W-:Y:S05]  /*b740*/  @!P0 BRA `(.L_x_32) ;  /* 0xfffffffc00f08947 */ /* 0x004fea000383ffff */
[----:B------:R-:W-:Y:S05]  /*b750*/  BRA `(.L_x_321) ;  /* 0xffffff6400c47947 */ /* 0x000fea000383ffff */
.L_x_293:
[----:B------:R-:W-:Y:S01]  /*b760*/  BSSY B1, `(.L_x_322) ;  /* 0x0000006000017945 */ /* 0x000fe20003800000 */
[----:B------:R-:W-:-:S07]  /*b770*/  IMAD.MOV.U32 R15, RZ, RZ, -0x1 ;  /* 0xffffffffff0f7424 */ /* 0x000fce00078e00ff */
[----:B-----5:R-:W-:Y:S05]  /*b780*/  WARPSYNC.COLLECTIVE R15, `(.L_x_323) ;  /* 0x000000000f0c7348 */ /* 0x020fea0003c00000 */
[----:B------:R-:W-:Y:S02]  /*b790*/  ELECT P6, UR62, PT ;  /* 0x00000000003e782f */ /* 0x000fe400038c0000 */
[----:B------:R-:W-:Y:S01]  /*b7a0*/  MOV R14, UR62 ;  /* 0x0000003e000e7c02 */ /* 0x000fe20008000f00 */
[----:B-----5:R-:W-:Y:S10]  /*b7b0*/  ENDCOLLECTIVE ;  /* 0x000000000000791b */ /* 0x020ff40003800000 */
.L_x_323:
[----:B------:R-:W-:Y:S05]  /*b7c0*/  BSYNC B1 ;  /* 0x0000000000017941 */ /* 0x000fea0003800000 */
.L_x_322:
[----:B------:R-:W-:Y:S05]  /*b7d0*/  BRA `(.L_x_324) ;  /* 0xffffffec00087947 */ /* 0x000fea000383ffff */
.L_x_296:
[----:B0-----:R0:W1:Y:S02]  /*b7e0*/  SYNCS.PHASECHK.TRANS64.TRYWAIT P1, [R10+URZ+0x58], R5 ;  /* 0x000058050a0075a7 */ /* 0x001064000802017f */
[----:B-1----:R-:W-:Y:S05]  /*b7f0*/  @!P1 NANOSLEEP.SYNCS 0x989680 ;  /* 0x009896800000995d */ /* 0x002fea0003900000 */
[----:B------:R-:W1:Y:S02]  /*b800*/  @!P1 SYNCS.PHASECHK.TRANS64 P1, [R10+URZ+0x58], R5 ;  /* 0x000058050a0095a7 */ /* 0x000e64000802007f */
[----:B-1----:R-:W-:Y:S05]  /*b810*/  @!P1 BRA `(.L_x_296) ;  /* 0xfffffffc00f09947 */ /* 0x002fea000383ffff */
[----:B------:R-:W-:Y:S05]  /*b820*/  BRA `(.L_x_325) ;  /* 0xffffffec003c7947 */ /* 0x000fea000383ffff */
.L_x_305:
[----:B------:R-:W-:Y:S01]  /*b830*/  BSSY B0, `(.L_x_326) ;  /* 0x0000006000007945 */ /* 0x000fe20003800000 */
[----:B------:R-:W-:-:S07]  /*b840*/  IMAD.MOV.U32 R15, RZ, RZ, -0x1 ;  /* 0xffffffffff0f7424 */ /* 0x000fce00078e00ff */
[----:B-----5:R-:W-:Y:S05]  /*b850*/  WARPSYNC.COLLECTIVE R15, `(.L_x_327) ;  /* 0x000000000f0c7348 */ /* 0x020fea0003c00000 */
[----:B------:R-:W-:Y:S02]  /*b860*/  ELECT P6, UR62, PT ;  /* 0x00000000003e782f */ /* 0x000fe400038c0000 */
[----:B------:R-:W-:Y:S01]  /*b870*/  MOV R14, UR62 ;  /* 0x0000003e000e7c02 */ /* 0x000fe20008000f00 */
[----:B-----5:R-:W-:Y:S10]  /*b880*/  ENDCOLLECTIVE ;  /* 0x000000000000791b */ /* 0x020ff40003800000 */
.L_x_327:
[----:B------:R-:W-:Y:S05]  /*b890*/  BSYNC B0 ;  /* 0x0000000000007941 */ /* 0x000fea0003800000 */
.L_x_326:
[----:B------:R-:W-:Y:S05]  /*b8a0*/  BRA `(.L_x_328) ;  /* 0xfffffff400a87947 */ /* 0x000fea000383ffff */
.L_x_309:
[----:B0-----:R0:W1:Y:S02]  /*b8b0*/  SYNCS.PHASECHK.TRANS64.TRYWAIT P0, [R9+URZ], R4 ;  /* 0x00000004090075a7 */ /* 0x001064000800017f */
[----:B-1----:R-:W-:Y:S05]  /*b8c0*/  @!P0 NANOSLEEP.SYNCS 0x989680 ;  /* 0x009896800000895d */ /* 0x002fea0003900000 */
[----:B------:R-:W1:Y:S02]  /*b8d0*/  @!P0 SYNCS.PHASECHK.TRANS64 P0, [R9+URZ], R4 ;  /* 0x00000004090085a7 */ /* 0x000e64000800007f */
[----:B-1----:R-:W-:Y:S05]  /*b8e0*/  @!P0 BRA `(.L_x_309) ;  /* 0xfffffffc00f08947 */ /* 0x002fea000383ffff */
[----:B------:R-:W-:Y:S05]  /*b8f0*/  BRA `(.L_x_329) ;  /* 0xfffffff400e87947 */ /* 0x000fea000383ffff */
.L_x_310:
[----:B0-----:R0:W1:Y:S02]  /*b900*/  SYNCS.PHASECHK.TRANS64.TRYWAIT P0, [R8+URZ], R5 ;  /* 0x00000005080075a7 */ /* 0x001064000800017f */
[----:B-1----:R-:W-:Y:S05]  /*b910*/  @!P0 NANOSLEEP.SYNCS 0x989680 ;  /* 0x009896800000895d */ /* 0x002fea0003900000 */
[----:B------:R-:W1:Y:S02]  /*b920*/  @!P0 SYNCS.PHASECHK.TRANS64 P0, [R8+URZ], R5 ;  /* 0x00000005080085a7 */ /* 0x000e64000800007f */
[----:B-1----:R-:W-:Y:S05]  /*b930*/  @!P0 BRA `(.L_x_310) ;  /* 0xfffffffc00f08947 */ /* 0x002fea000383ffff */
[----:B------:R-:W-:Y:S05]  /*b940*/  BRA `(.L_x_330) ;  /* 0xfffffff400f87947 */ /* 0x000fea000383ffff */
.L_x_311:
[----:B0-----:R0:W1:Y:S02]  /*b950*/  SYNCS.PHASECHK.TRANS64.TRYWAIT P0, [R9+URZ], R4 ;  /* 0x00000004090075a7 */ /* 0x001064000800017f */
[----:B-1----:R-:W-:Y:S05]  /*b960*/  @!P0 NANOSLEEP.SYNCS 0x989680 ;  /* 0x009896800000895d */ /* 0x002fea0003900000 */
[----:B------:R-:W1:Y:S02]  /*b970*/  @!P0 SYNCS.PHASECHK.TRANS64 P0, [R9+URZ], R4 ;  /* 0x00000004090085a7 */ /* 0x000e64000800007f */
[----:B-1----:R-:W-:Y:S05]  /*b980*/  @!P0 BRA `(.L_x_311) ;  /* 0xfffffffc00f08947 */ /* 0x002fea000383ffff */
[----:B------:R-:W-:Y:S05]  /*b990*/  BRA `(.L_x_331) ;  /* 0xfffffff800087947 */ /* 0x000fea000383ffff */
.L_x_312:
[----:B0-----:R0:W1:Y:S02]  /*b9a0*/  SYNCS.PHASECHK.TRANS64.TRYWAIT P0, [R8+URZ], R5 ;  /* 0x00000005080075a7 */ /* 0x001064000800017f */
[----:B-1----:R-:W-:Y:S05]  /*b9b0*/  @!P0 NANOSLEEP.SYNCS 0x989680 ;  /* 0x009896800000895d */ /* 0x002fea0003900000 */
[----:B------:R-:W1:Y:S02]  /*b9c0*/  @!P0 SYNCS.PHASECHK.TRANS64 P0, [R8+URZ], R5 ;  /* 0x00000005080085a7 */ /* 0x000e64000800007f */
[----:B-1----:R-:W-:Y:S05]  /*b9d0*/  @!P0 BRA `(.L_x_312) ;  /* 0xfffffffc00f08947 */ /* 0x002fea000383ffff */
[----:B------:R-:W-:Y:S05]  /*b9e0*/  BRA `(.L_x_332) ;  /* 0xfffffff800187947 */ /* 0x000fea000383ffff */
.L_x_313:
[----:B0-----:R0:W1:Y:S02]  /*b9f0*/  SYNCS.PHASECHK.TRANS64.TRYWAIT P0, [R9+URZ], R4 ;  /* 0x00000004090075a7 */ /* 0x001064000800017f */
[----:B-1----:R-:W-:Y:S05]  /*ba00*/  @!P0 NANOSLEEP.SYNCS 0x989680 ;  /* 0x009896800000895d */ /* 0x002fea0003900000 */
[----:B------:R-:W1:Y:S02]  /*ba10*/  @!P0 SYNCS.PHASECHK.TRANS64 P0, [R9+URZ], R4 ;  /* 0x00000004090085a7 */ /* 0x000e64000800007f */
[----:B-1----:R-:W-:Y:S05]  /*ba20*/  @!P0 BRA `(.L_x_313) ;  /* 0xfffffffc00f08947 */ /* 0x002fea000383ffff */
[----:B------:R-:W-:Y:S05]  /*ba30*/  BRA `(.L_x_333) ;  /* 0xfffffff800287947 */ /* 0x000fea000383ffff */
.L_x_314:
[----:B0-----:R0:W1:Y:S02]  /*ba40*/  SYNCS.PHASECHK.TRANS64.TRYWAIT P0, [R8+URZ], R5 ;  /* 0x00000005080075a7 */ /* 0x001064000800017f */
[----:B-1----:R-:W-:Y:S05]  /*ba50*/  @!P0 NANOSLEEP.SYNCS 0x989680 ;  /* 0x009896800000895d */ /* 0x002fea0003900000 */
[----:B------:R-:W1:Y:S02]  /*ba60*/  @!P0 SYNCS.PHASECHK.TRANS64 P0, [R8+URZ], R5 ;  /* 0x00000005080085a7 */ /* 0x000e64000800007f */
[----:B-1----:R-:W-:Y:S05]  /*ba70*/  @!P0 BRA `(.L_x_314) ;  /* 0xfffffffc00f08947 */ /* 0x002fea000383ffff */
[----:B------:R-:W-:Y:S05]  /*ba80*/  BRA `(.L_x_334) ;  /* 0xfffffff800387947 */ /* 0x000fea000383ffff */
.L_x_315:
[----:B0-----:R0:W1:Y:S02]  /*ba90*/  SYNCS.PHASECHK.TRANS64.TRYWAIT P0, [R9+URZ], R4 ;  /* 0x00000004090075a7 */ /* 0x001064000800017f */
[----:B-1----:R-:W-:Y:S05]  /*baa0*/  @!P0 NANOSLEEP.SYNCS 0x989680 ;  /* 0x009896800000895d */ /* 0x002fea0003900000 */
[----:B------:R-:W1:Y:S02]  /*bab0*/  @!P0 SYNCS.PHASECHK.TRANS64 P0, [R9+URZ], R4 ;  /* 0x00000004090085a7 */ /* 0x000e64000800007f */
[----:B-1----:R-:W-:Y:S05]  /*bac0*/  @!P0 BRA `(.L_x_315) ;  /* 0xfffffffc00f08947 */ /* 0x002fea000383ffff */
[----:B------:R-:W-:Y:S05]  /*bad0*/  BRA `(.L_x_335) ;  /* 0xfffffff800487947 */ /* 0x000fea000383ffff */
.L_x_316:
[----:B0-----:R0:W1:Y:S02]  /*bae0*/  SYNCS.PHASECHK.TRANS64.TRYWAIT P0, [R8+URZ], R5 ;  /* 0x00000005080075a7 */ /* 0x001064000800017f */
[----:B-1----:R-:W-:Y:S05]  /*baf0*/  @!P0 NANOSLEEP.SYNCS 0x989680 ;  /* 0x009896800000895d */ /* 0x002fea0003900000 */
[----:B------:R-:W1:Y:S02]  /*bb00*/  @!P0 SYNCS.PHASECHK.TRANS64 P0, [R8+URZ], R5 ;  /* 0x00000005080085a7 */ /* 0x000e64000800007f */
[----:B-1----:R-:W-:Y:S05]  /*bb10*/  @!P0 BRA `(.L_x_316) ;  /* 0xfffffffc00f08947 */ /* 0x002fea000383ffff */
[----:B------:R-:W-:Y:S05]  /*bb20*/  BRA `(.L_x_336) ;  /* 0xfffffff800587947 */ /* 0x000fea000383ffff */
.L_x_317:
[----:B0-----:R0:W1:Y:S02]  /*bb30*/  SYNCS.PHASECHK.TRANS64.TRYWAIT P0, [R9+URZ], R4 ;  /* 0x00000004090075a7 */ /* 0x001064000800017f */
[----:B-1----:R-:W-:Y:S05]  /*bb40*/  @!P0 NANOSLEEP.SYNCS 0x989680 ;  /* 0x009896800000895d */ /* 0x002fea0003900000 */
[----:B------:R-:W1:Y:S02]  /*bb50*/  @!P0 SYNCS.PHASECHK.TRANS64 P0, [R9+URZ], R4 ;  /* 0x00000004090085a7 */ /* 0x000e64000800007f */
[----:B-1----:R-:W-:Y:S05]  /*bb60*/  @!P0 BRA `(.L_x_317) ;  /* 0xfffffffc00f08947 */ /* 0x002fea000383ffff */
[----:B------:R-:W-:Y:S05]  /*bb70*/  BRA `(.L_x_337) ;  /* 0xfffffff800687947 */ /* 0x000fea000383ffff */
.L_x_318:
[----:B0-----:R0:W1:Y:S02]  /*bb80*/  SYNCS.PHASECHK.TRANS64.TRYWAIT P0, [R6+URZ], R5 ;  /* 0x00000005060075a7 */ /* 0x001064000800017f */
[----:B-1----:R-:W-:Y:S05]  /*bb90*/  @!P0 NANOSLEEP.SYNCS 0x989680 ;  /* 0x009896800000895d */ /* 0x002fea0003900000 */
[----:B------:R-:W1:Y:S02]  /*bba0*/  @!P0 SYNCS.PHASECHK.TRANS64 P0, [R6+URZ], R5 ;  /* 0x00000005060085a7 */ /* 0x000e64000800007f */
[----:B-1----:R-:W-:Y:S05]  /*bbb0*/  @!P0 BRA `(.L_x_318) ;  /* 0xfffffffc00f08947 */ /* 0x002fea000383ffff */
[----:B------:R-:W-:Y:S05]  /*bbc0*/  BRA `(.L_x_338) ;  /* 0xfffffff800707947 */ /* 0x000fea000383ffff */
.L_x_339:
[----:B------:R-:W-:-:S00]  /*bbd0*/  BRA `(.L_x_339) ;  /* 0xfffffffc00fc7947 */ /* 0x000fc0000383ffff */
[----:B------:R-:W-:-:S00]  /*bbe0*/  NOP ;  /* 0x0000000000007918 */ /* 0x000fc00000000000 */
        /* <DEDUP_REMOVED lines=9> */
.L_x_340:


//--------------------- .nv.global.init           --------------------------
	.section	.nv.global.init,"aw",@progbits
.nv.global.init:
	.type		$str$22,@object
	.size		$str$22,($str$23 - $str$22)
$str$22:
        /*0000*/ 	.byte	0x6b, 0x5f, 0x74, 0x69, 0x6c, 0x65, 0x5f, 0x63, 0x6f, 0x75, 0x6e, 0x74, 0x20, 0x3e, 0x3d, 0x20
        /*0010*/ 	.byte	0x31, 0x00
	.type		$str$23,@object
	.size		$str$23,(__unnamed_1 - $str$23)
$str$23:
        /*0012*/ 	.byte	0x2f, 0x74, 0x6d, 0x70, 0x2f, 0x63, 0x75, 0x74, 0x6c, 0x61, 0x73, 0x73, 0x5f, 0x73, 0x77, 0x65
        /*0022*/ 	.byte	0x65, 0x70, 0x5f, 0x73, 0x72, 0x63, 0x2f, 0x69, 0x6e, 0x63, 0x6c, 0x75, 0x64, 0x65, 0x2f, 0x63
        /*0032*/ 	.byte	0x75, 0x74, 0x6c, 0x61, 0x73, 0x73, 0x2f, 0x67, 0x65, 0x6d, 0x6d, 0x2f, 0x63, 0x6f, 0x6c, 0x6c
        /*0042*/ 	.byte	0x65, 0x63, 0x74, 0x69, 0x76, 0x65, 0x2f, 0x73, 0x6d, 0x39, 0x30, 0x5f, 0x6d, 0x6d, 0x61, 0x5f
        /*0052*/ 	.byte	0x74, 0x6d, 0x61, 0x5f, 0x67, 0x6d, 0x6d, 0x61, 0x5f, 0x73, 0x73, 0x5f, 0x77, 0x61, 0x72, 0x70
        /*0062*/ 	.byte	0x73, 0x70, 0x65, 0x63, 0x69, 0x61, 0x6c, 0x69, 0x7a, 0x65, 0x64, 0x2e, 0x68, 0x70, 0x70, 0x00
	.type		__unnamed_1,@object
	.size		__unnamed_1,(.L_0 - __unnamed_1)
__unnamed_1:
        /*0072*/ 	.byte	0x76, 0x6f, 0x69, 0x64, 0x20, 0x63, 0x75, 0x74, 0x6c, 0x61, 0x73, 0x73, 0x3a, 0x3a, 0x67, 0x65
        /* <DEDUP_REMOVED lines=179> */
        /*0bb2*/ 	.byte	0x69, 0x64, 0x65, 0x6e, 0x74, 0x69, 0x74, 0x79, 0x5d, 0x00
.L_0:


//--------------------- .nv.shared._ZN7cutlass13device_kernelINS_4gemm6kernel13GemmUniversalIN4cute5tupleIJiiiiEEENS1_10collective13CollectiveMmaINS1_34MainloopSm90TmaGmmaWarpSpecializedILi11ENS5_IJNS4_1CILi1EEESB_SB_EEENS1_32KernelTmaWarpSpecializedPingpongEEENS5_IJNSA_ILi64EEENSA_ILi256EEENSA_ILi32EEEEEENS_6half_tENS5_IJSB_llEEESJ_NS5_IJlSB_lEEENS4_8TiledMMAINS4_8MMA_AtomIJNS4_4SM904GMMA26MMA_64x256x16_F32F16F16_SSILNSP_5MajorE1ELSR_0ELNSP_7ScaleInE1ELSS_1EEEEEENS4_6LayoutISC_NS5_IJNSA_ILi0EEESW_SW_EEEEENS5_IJNS4_10UnderscoreESZ_SZ_EEEEENS4_13SM90_TMA_LOADENS4_14ComposedLayoutINS4_7SwizzleILi3ELi4ELi3EEENS4_18smem_ptr_flag_bitsILi16EEENSV_INS5_IJSF_NSA_ILi8EEEEEENS5_IJSB_SF_EEEEEEEvNS4_8identityES12_NS13_INS14_ILi2ELi4ELi3EEES17_NSV_INS5_IJS18_SH_EEENS5_IJSH_SB_EEEEEEEvS1D_EENS_8epilogue10collective6detail29Sm90TmaWarpSpecializedAdapterINS1L_15DefaultEpilogueISJ_SL_SL_NS1K_6thread17LinearCombinationISJ_Li1EffLNS1P_9ScaleType4KindE0ELNS_15FloatRoundStyleE2ESJ_EENS1_15EpilogueDefaultEEEEEvvEEEEvNT_6ParamsE --------------------------
	.section	.nv.shared._ZN7cutlass13device_kernelINS_4gemm6kernel13GemmUniversalIN4cute5tupleIJiiiiEEENS1_10collective13CollectiveMmaINS1_34MainloopSm90TmaGmmaWarpSpecializedILi11ENS5_IJNS4_1CILi1EEESB_SB_EEENS1_32KernelTmaWarpSpecializedPingpongEEENS5_IJNSA_ILi64EEENSA_ILi256EEENSA_ILi32EEEEEENS_6half_tENS5_IJSB_llEEESJ_NS5_IJlSB_lEEENS4_8TiledMMAINS4_8MMA_AtomIJNS4_4SM904GMMA26MMA_64x256x16_F32F16F16_SSILNSP_5MajorE1ELSR_0ELNSP_7ScaleInE1ELSS_1EEEEEENS4_6LayoutISC_NS5_IJNSA_ILi0EEESW_SW_EEEEENS5_IJNS4_10UnderscoreESZ_SZ_EEEEENS4_13SM90_TMA_LOADENS4_14ComposedLayoutINS4_7SwizzleILi3ELi4ELi3EEENS4_18smem_ptr_flag_bitsILi16EEENSV_INS5_IJSF_NSA_ILi8EEEEEENS5_IJSB_SF_EEEEEEEvNS4_8identityES12_NS13_INS14_ILi2ELi4ELi3EEES17_NSV_INS5_IJS18_SH_EEENS5_IJSH_SB_EEEEEEEvS1D_EENS_8epilogue10collective6detail29Sm90TmaWarpSpecializedAdapterINS1L_15DefaultEpilogueISJ_SL_SL_NS1K_6thread17LinearCombinationISJ_Li1EffLNS1P_9ScaleType4KindE0ELNS_15FloatRoundStyleE2ESJ_EENS1_15EpilogueDefaultEEEEEvvEEEEvNT_6ParamsE,"aw",@nobits
	.sectionflags	@""
	.align	16
	.zero		1024


//--------------------- .nv.shared.reserved.0     --------------------------
	.section	.nv.shared.reserved.0,"aw",@nobits
	.weak		__nv_reservedSMEM_offset_0_alias
	.size		__nv_reservedSMEM_offset_0_alias, 0, 0
	.other		__nv_reservedSMEM_offset_0_alias,@"STO_CUDA_RESERVED_SHARED STV_DEFAULT"
__nv_reservedSMEM_offset_0_alias:
	.zero		0


//--------------------- .nv.global                --------------------------
	.section	.nv.global,"aw",@nobits
.nv.global:
	.type		_ZN40_INTERNAL_b091b5f3_4_k_cu_9696c6d3_181344cute1_E,@object
	.size		_ZN40_INTERNAL_b091b5f3_4_k_cu_9696c6d3_181344cute1_E,(_ZN40_INTERNAL_b091b5f3_4_k_cu_9696c6d3_181344cuda3std3__45__cpo6cbeginE - _ZN40_INTERNAL_b091b5f3_4_k_cu_9696c6d3_181344cute1_E)
_ZN40_INTERNAL_b091b5f3_4_k_cu_9696c6d3_181344cute1_E:
	.zero		1
	.type		_ZN40_INTERNAL_b091b5f3_4_k_cu_9696c6d3_181344cuda3std3__45__cpo6cbeginE,@object
	.size		_ZN40_INTERNAL_b091b5f3_4_k_cu_9696c6d3_181344cuda3std3__45__cpo6cbeginE,(_ZN40_INTERNAL_b091b5f3_4_k_cu_9696c6d3_181344cuda3std3__48in_placeE - _ZN40_INTERNAL_b091b5f3_4_k_cu_9696c6d3_181344cuda3std3__45__cpo6cbeginE)
_ZN40_INTERNAL_b091b5f3_4_k_cu_9696c6d3_181344cuda3std3__45__cpo6cbeginE:
	.zero		1
	.type		_ZN40_INTERNAL_b091b5f3_4_k_cu_9696c6d3_181344cuda3std3__48in_placeE,@object
	.size		_ZN40_INTERNAL_b091b5f3_4_k_cu_9696c6d3_181344cuda3std3__48in_placeE,(_ZN40_INTERNAL_b091b5f3_4_k_cu_9696c6d3_181344cuda3std6ranges3__45__cpo9iter_moveE - _ZN40_INTERNAL_b091b5f3_4_k_cu_9696c6d3_181344cuda3std3__48in_placeE)
_ZN40_INTERNAL_b091b5f3_4_k_cu_9696c6d3_181344cuda3std3__48in_placeE:
	.zero		1
	.type		_ZN40_INTERNAL_b091b5f3_4_k_cu_9696c6d3_181344cuda3std6ranges3__45__cpo9iter_moveE,@object
	.size		_ZN40_INTERNAL_b091b5f3_4_k_cu_9696c6d3_181344cuda3std6ranges3__45__cpo9iter_moveE,(_ZN40_INTERNAL_b091b5f3_4_k_cu_9696c6d3_181344cuda3std3__45__cpo5beginE - _ZN40_INTERNAL_b091b5f3_4_k_cu_9696c6d3_181344cuda3std6ranges3__45__cpo9iter_moveE)
_ZN40_INTERNAL_b091b5f3_4_k_cu_9696c6d3_181344cuda3std6ranges3__45__cpo9iter_moveE:
	.zero		1
	.type		_ZN40_INTERNAL_b091b5f3_4_k_cu_9696c6d3_181344cuda3std3__45__cpo5beginE,@object
	.size		_ZN40_INTERNAL_b091b5f3_4_k_cu_9696c6d3_181344cuda3std3__45__cpo5beginE,(_ZN40_INTERNAL_b091b5f3_4_k_cu_9696c6d3_181344cuda3std3__442_GLOBAL__N__b091b5f3_4_k_cu_9696c6d3_181346ignoreE - _ZN40_INTERNAL_b091b5f3_4_k_cu_9696c6d3_181344cuda3std3__45__cpo5beginE)
_ZN40_INTERNAL_b091b5f3_4_k_cu_9696c6d3_181344cuda3std3__45__cpo5beginE:
	.zero		1
	.type		_ZN40_INTERNAL_b091b5f3_4_k_cu_9696c6d3_181344cuda3std3__442_GLOBAL__N__b091b5f3_4_k_cu_9696c6d3_181346ignoreE,@object
	.size		_ZN40_INTERNAL_b091b5f3_4_k_cu_9696c6d3_181344cuda3std3__442_GLOBAL__N__b091b5f3_4_k_cu_9696c6d3_181346ignoreE,(_ZN40_INTERNAL_b091b5f3_4_k_cu_9696c6d3_181344cute7productE - _ZN40_INTERNAL_b091b5f3_4_k_cu_9696c6d3_181344cuda3std3__442_GLOBAL__N__b091b5f3_4_k_cu_9696c6d3_181346ignoreE)
_ZN40_INTERNAL_b091b5f3_4_k_cu_9696c6d3_181344cuda3std3__442_GLOBAL__N__b091b5f3_4_k_cu_9696c6d3_181346ignoreE:
	.zero		1
	.type		_ZN40_INTERNAL_b091b5f3_4_k_cu_9696c6d3_181344cute7productE,@object
	.size		_ZN40_INTERNAL_b091b5f3_4_k_cu_9696c6d3_181344cute7productE,(_ZN40_INTERNAL_b091b5f3_4_k_cu_9696c6d3_181344cuda3std3__45__cpo3endE - _ZN40_INTERNAL_b091b5f3_4_k_cu_9696c6d3_181344cute7productE)
_ZN40_INTERNAL_b091b5f3_4_k_cu_9696c6d3_181344cute7productE:
	.zero		1
	.type		_ZN40_INTERNAL_b091b5f3_4_k_cu_9696c6d3_181344cuda3std3__45__cpo3endE,@object
	.size		_ZN40_INTERNAL_b091b5f3_4_k_cu_9696c6d3_181344cuda3std3__45__cpo3endE,(_ZN40_INTERNAL_b091b5f3_4_k_cu_9696c6d3_181344cuda3std3__419piecewise_constructE - _ZN40_INTERNAL_b091b5f3_4_k_cu_9696c6d3_181344cuda3std3__45__cpo3endE)
_ZN40_INTERNAL_b091b5f3_4_k_cu_9696c6d3_181344cuda3std3__45__cpo3endE:
	.zero		1
	.type		_ZN40_INTERNAL_b091b5f3_4_k_cu_9696c6d3_181344cuda3std3__419piecewise_constructE,@object
	.size		_ZN40_INTERNAL_b091b5f3_4_k_cu_9696c6d3_181344cuda3std3__419piecewise_constructE,(_ZN40_INTERNAL_b091b5f3_4_k_cu_9696c6d3_181344cuda3std3__45__cpo4cendE - _ZN40_INTERNAL_b091b5f3_4_k_cu_9696c6d3_181344cuda3std3__419piecewise_constructE)
_ZN40_INTERNAL_b091b5f3_4_k_cu_9696c6d3_181344cuda3std3__419piecewise_constructE:
	.zero		1
	.type		_ZN40_INTERNAL_b091b5f3_4_k_cu_9696c6d3_181344cuda3std3__45__cpo4cendE,@object
	.size		_ZN40_INTERNAL_b091b5f3_4_k_cu_9696c6d3_181344cuda3std3__45__cpo4cendE,(_ZN40_INTERNAL_b091b5f3_4_k_cu_9696c6d3_181344cuda3std6ranges3__45__cpo4swapE - _ZN40_INTERNAL_b091b5f3_4_k_cu_9696c6d3_181344cuda3std3__45__cpo4cendE)
_ZN40_INTERNAL_b091b5f3_4_k_cu_9696c6d3_181344cuda3std3__45__cpo4cendE:
	.zero		1
	.type		_ZN40_INTERNAL_b091b5f3_4_k_cu_9696c6d3_181344cuda3std6ranges3__45__cpo4swapE,@object
	.size		_ZN40_INTERNAL_b091b5f3_4_k_cu_9696c6d3_181344cuda3std6ranges3__45__cpo4swapE,(.L_8 - _ZN40_INTERNAL_b091b5f3_4_k_cu_9696c6d3_181344cuda3std6ranges3__45__cpo4swapE)
_ZN40_INTERNAL_b091b5f3_4_k_cu_9696c6d3_181344cuda3std6ranges3__45__cpo4swapE:
	.zero		1
.L_8:


//--------------------- .nv.constant0._ZN7cutlass13device_kernelINS_4gemm6kernel13GemmUniversalIN4cute5tupleIJiiiiEEENS1_10collective13CollectiveMmaINS1_34MainloopSm90TmaGmmaWarpSpecializedILi11ENS5_IJNS4_1CILi1EEESB_SB_EEENS1_32KernelTmaWarpSpecializedPingpongEEENS5_IJNSA_ILi64EEENSA_ILi256EEENSA_ILi32EEEEEENS_6half_tENS5_IJSB_llEEESJ_NS5_IJlSB_lEEENS4_8TiledMMAINS4_8MMA_AtomIJNS4_4SM904GMMA26MMA_64x256x16_F32F16F16_SSILNSP_5MajorE1ELSR_0ELNSP_7ScaleInE1ELSS_1EEEEEENS4_6LayoutISC_NS5_IJNSA_ILi0EEESW_SW_EEEEENS5_IJNS4_10UnderscoreESZ_SZ_EEEEENS4_13SM90_TMA_LOADENS4_14ComposedLayoutINS4_7SwizzleILi3ELi4ELi3EEENS4_18smem_ptr_flag_bitsILi16EEENSV_INS5_IJSF_NSA_ILi8EEEEEENS5_IJSB_SF_EEEEEEEvNS4_8identityES12_NS13_INS14_ILi2ELi4ELi3EEES17_NSV_INS5_IJS18_SH_EEENS5_IJSH_SB_EEEEEEEvS1D_EENS_8epilogue10collective6detail29Sm90TmaWarpSpecializedAdapterINS1L_15DefaultEpilogueISJ_SL_SL_NS1K_6thread17LinearCombinationISJ_Li1EffLNS1P_9ScaleType4KindE0ELNS_15FloatRoundStyleE2ESJ_EENS1_15EpilogueDefaultEEEEEvvEEEEvNT_6ParamsE --------------------------
	.section	.nv.constant0._ZN7cutlass13device_kernelINS_4gemm6kernel13GemmUniversalIN4cute5tupleIJiiiiEEENS1_10collective13CollectiveMmaINS1_34MainloopSm90TmaGmmaWarpSpecializedILi11ENS5_IJNS4_1CILi1EEESB_SB_EEENS1_32KernelTmaWarpSpecializedPingpongEEENS5_IJNSA_ILi64EEENSA_ILi256EEENSA_ILi32EEEEEENS_6half_tENS5_IJSB_llEEESJ_NS5_IJlSB_lEEENS4_8TiledMMAINS4_8MMA_AtomIJNS4_4SM904GMMA26MMA_64x256x16_F32F16F16_SSILNSP_5MajorE1ELSR_0ELNSP_7ScaleInE1ELSS_1EEEEEENS4_6LayoutISC_NS5_IJNSA_ILi0EEESW_SW_EEEEENS5_IJNS4_10UnderscoreESZ_SZ_EEEEENS4_13SM90_TMA_LOADENS4_14ComposedLayoutINS4_7SwizzleILi3ELi4ELi3EEENS4_18smem_ptr_flag_bitsILi16EEENSV_INS5_IJSF_NSA_ILi8EEEEEENS5_IJSB_SF_EEEEEEEvNS4_8identityES12_NS13_INS14_ILi2ELi4ELi3EEES17_NSV_INS5_IJS18_SH_EEENS5_IJSH_SB_EEEEEEEvS1D_EENS_8epilogue10collective6detail29Sm90TmaWarpSpecializedAdapterINS1L_15DefaultEpilogueISJ_SL_SL_NS1K_6thread17LinearCombinationISJ_Li1EffLNS1P_9ScaleType4KindE0ELNS_15FloatRoundStyleE2ESJ_EENS1_15EpilogueDefaultEEEEEvvEEEEvNT_6ParamsE,"a",@progbits
	.sectionflags	@""
	.align	4
.nv.constant0._ZN7cutlass13device_kernelINS_4gemm6kernel13GemmUniversalIN4cute5tupleIJiiiiEEENS1_10collective13CollectiveMmaINS1_34MainloopSm90TmaGmmaWarpSpecializedILi11ENS5_IJNS4_1CILi1EEESB_SB_EEENS1_32KernelTmaWarpSpecializedPingpongEEENS5_IJNSA_ILi64EEENSA_ILi256EEENSA_ILi32EEEEEENS_6half_tENS5_IJSB_llEEESJ_NS5_IJlSB_lEEENS4_8TiledMMAINS4_8MMA_AtomIJNS4_4SM904GMMA26MMA_64x256x16_F32F16F16_SSILNSP_5MajorE1ELSR_0ELNSP_7ScaleInE1ELSS_1EEEEEENS4_6LayoutISC_NS5_IJNSA_ILi0EEESW_SW_EEEEENS5_IJNS4_10UnderscoreESZ_SZ_EEEEENS4_13SM90_TMA_LOADENS4_14ComposedLayoutINS4_7SwizzleILi3ELi4ELi3EEENS4_18smem_ptr_flag_bitsILi16EEENSV_INS5_IJSF_NSA_ILi8EEEEEENS5_IJSB_SF_EEEEEEEvNS4_8identityES12_NS13_INS14_ILi2ELi4ELi3EEES17_NSV_INS5_IJS18_SH_EEENS5_IJSH_SB_EEEEEEEvS1D_EENS_8epilogue10collective6detail29Sm90TmaWarpSpecializedAdapterINS1L_15DefaultEpilogueISJ_SL_SL_NS1K_6thread17LinearCombinationISJ_Li1EffLNS1P_9ScaleType4KindE0ELNS_15FloatRoundStyleE2ESJ_EENS1_15EpilogueDefaultEEEEEvvEEEEvNT_6ParamsE:
	.zero		1664


//--------------------- SYMBOLS --------------------------

	.type		.nv.reservedSmem.offset0,@object
	.size		.nv.reservedSmem.offset0,0x4
	.type		__assertfail,@function
